//
// Generated by NVIDIA NVVM Compiler
//
// Compiler Build ID: CL-36424714
// Cuda compilation tools, release 13.0, V13.0.88
// Based on NVVM 20.0.0
//

.version 9.0
.target sm_100
.address_size 64

	// .globl	_Z11computeCostPKdPKfS2_S2_PKbPKiS6_Pf

.visible .entry _Z11computeCostPKdPKfS2_S2_PKbPKiS6_Pf(
	.param .u64 .ptr .align 1 _Z11computeCostPKdPKfS2_S2_PKbPKiS6_Pf_param_0,
	.param .u64 .ptr .align 1 _Z11computeCostPKdPKfS2_S2_PKbPKiS6_Pf_param_1,
	.param .u64 .ptr .align 1 _Z11computeCostPKdPKfS2_S2_PKbPKiS6_Pf_param_2,
	.param .u64 .ptr .align 1 _Z11computeCostPKdPKfS2_S2_PKbPKiS6_Pf_param_3,
	.param .u64 .ptr .align 1 _Z11computeCostPKdPKfS2_S2_PKbPKiS6_Pf_param_4,
	.param .u64 .ptr .align 1 _Z11computeCostPKdPKfS2_S2_PKbPKiS6_Pf_param_5,
	.param .u64 .ptr .align 1 _Z11computeCostPKdPKfS2_S2_PKbPKiS6_Pf_param_6,
	.param .u64 .ptr .align 1 _Z11computeCostPKdPKfS2_S2_PKbPKiS6_Pf_param_7
)
{
	.reg .pred 	%p<16>;
	.reg .b16 	%rs<2>;
	.reg .b32 	%r<58>;
	.reg .b32 	%f<130>;
	.reg .b64 	%rd<45>;
	.reg .b64 	%fd<6>;

	ld.param.u64 	%rd18, [_Z11computeCostPKdPKfS2_S2_PKbPKiS6_Pf_param_0];
	ld.param.u64 	%rd19, [_Z11computeCostPKdPKfS2_S2_PKbPKiS6_Pf_param_1];
	ld.param.u64 	%rd13, [_Z11computeCostPKdPKfS2_S2_PKbPKiS6_Pf_param_2];
	ld.param.u64 	%rd20, [_Z11computeCostPKdPKfS2_S2_PKbPKiS6_Pf_param_3];
	ld.param.u64 	%rd14, [_Z11computeCostPKdPKfS2_S2_PKbPKiS6_Pf_param_4];
	ld.param.u64 	%rd15, [_Z11computeCostPKdPKfS2_S2_PKbPKiS6_Pf_param_5];
	ld.param.u64 	%rd16, [_Z11computeCostPKdPKfS2_S2_PKbPKiS6_Pf_param_6];
	ld.param.u64 	%rd17, [_Z11computeCostPKdPKfS2_S2_PKbPKiS6_Pf_param_7];
	cvta.to.global.u64 	%rd1, %rd20;
	cvta.to.global.u64 	%rd2, %rd19;
	cvta.to.global.u64 	%rd3, %rd18;
	ld.global.f64 	%fd1, [%rd3];
	cvt.rzi.s32.f64 	%r1, %fd1;
	ld.global.f64 	%fd2, [%rd3+8];
	cvt.rzi.s32.f64 	%r2, %fd2;
	ld.global.f64 	%fd3, [%rd3+48];
	cvt.rzi.s32.f64 	%r3, %fd3;
	mov.u32 	%r50, %tid.x;
	setp.ge.s32 	%p1, %r50, %r1;
	@%p1 bra 	$L__BB0_22;
	ld.global.f64 	%fd4, [%rd3+40];
	cvt.rn.f32.f64 	%f1, %fd4;
	mov.u32 	%r33, %ctaid.x;
	ld.global.f64 	%fd5, [%rd3+56];
	cvt.rzi.s32.f64 	%r34, %fd5;
	cvta.to.global.u64 	%rd21, %rd13;
	mul.lo.s32 	%r5, %r34, %r33;
	mul.wide.u32 	%rd22, %r33, 4;
	add.s64 	%rd4, %rd21, %rd22;
	mul.lo.s32 	%r6, %r1, %r33;
	and.b32  	%r7, %r2, 15;
	and.b32  	%r8, %r2, 7;
	add.s32 	%r9, %r8, -1;
	and.b32  	%r10, %r2, 2147483632;
	and.b32  	%r11, %r2, 3;
	neg.s32 	%r12, %r10;
	add.s64 	%rd5, %rd1, 32;
	add.s64 	%rd6, %rd2, 32;
	mov.u32 	%r13, %ntid.x;
	cvta.to.global.u64 	%rd7, %rd16;
	cvta.to.global.u64 	%rd8, %rd14;
	cvta.to.global.u64 	%rd9, %rd17;
	cvta.to.global.u64 	%rd10, %rd15;
$L__BB0_2:
	mul.wide.u32 	%rd23, %r50, 4;
	add.s64 	%rd24, %rd7, %rd23;
	ld.global.u32 	%r15, [%rd24];
	add.s32 	%r35, %r15, %r5;
	cvt.s64.s32 	%rd25, %r35;
	add.s64 	%rd26, %rd8, %rd25;
	ld.global.u8 	%rs1, [%rd26];
	setp.eq.s16 	%p2, %rs1, 0;
	@%p2 bra 	$L__BB0_21;
	setp.lt.s32 	%p3, %r3, 1;
	mov.f32 	%f128, 0f00000000;
	@%p3 bra 	$L__BB0_20;
	mul.lo.s32 	%r16, %r15, %r3;
	mov.b32 	%r51, 0;
	mov.f32 	%f128, 0f00000000;
$L__BB0_5:
	setp.lt.s32 	%p4, %r2, 1;
	@%p4 bra 	$L__BB0_19;
	setp.lt.u32 	%p5, %r2, 16;
	add.s32 	%r38, %r51, %r16;
	mul.wide.s32 	%rd27, %r38, 4;
	add.s64 	%rd28, %rd10, %rd27;
	ld.global.u32 	%r39, [%rd28];
	mad.lo.s32 	%r40, %r50, %r3, %r51;
	mul.lo.s32 	%r18, %r40, %r2;
	add.s32 	%r41, %r39, %r5;
	mul.lo.s32 	%r19, %r41, %r2;
	mov.b32 	%r56, 0;
	@%p5 bra 	$L__BB0_9;
	mov.u32 	%r52, %r18;
	mov.u32 	%r53, %r19;
	mov.u32 	%r54, %r12;
$L__BB0_8:
	.pragma "nounroll";
	mul.wide.s32 	%rd29, %r53, 4;
	add.s64 	%rd30, %rd5, %rd29;
	mul.wide.s32 	%rd31, %r52, 4;
	add.s64 	%rd32, %rd6, %rd31;
	ld.global.f32 	%f21, [%rd32+-32];
	ld.global.f32 	%f22, [%rd30+-32];
	fma.rn.f32 	%f23, %f21, %f22, %f128;
	ld.global.f32 	%f24, [%rd32+-28];
	ld.global.f32 	%f25, [%rd30+-28];
	fma.rn.f32 	%f26, %f24, %f25, %f23;
	ld.global.f32 	%f27, [%rd32+-24];
	ld.global.f32 	%f28, [%rd30+-24];
	fma.rn.f32 	%f29, %f27, %f28, %f26;
	ld.global.f32 	%f30, [%rd32+-20];
	ld.global.f32 	%f31, [%rd30+-20];
	fma.rn.f32 	%f32, %f30, %f31, %f29;
	ld.global.f32 	%f33, [%rd32+-16];
	ld.global.f32 	%f34, [%rd30+-16];
	fma.rn.f32 	%f35, %f33, %f34, %f32;
	ld.global.f32 	%f36, [%rd32+-12];
	ld.global.f32 	%f37, [%rd30+-12];
	fma.rn.f32 	%f38, %f36, %f37, %f35;
	ld.global.f32 	%f39, [%rd32+-8];
	ld.global.f32 	%f40, [%rd30+-8];
	fma.rn.f32 	%f41, %f39, %f40, %f38;
	ld.global.f32 	%f42, [%rd32+-4];
	ld.global.f32 	%f43, [%rd30+-4];
	fma.rn.f32 	%f44, %f42, %f43, %f41;
	ld.global.f32 	%f45, [%rd32];
	ld.global.f32 	%f46, [%rd30];
	fma.rn.f32 	%f47, %f45, %f46, %f44;
	ld.global.f32 	%f48, [%rd32+4];
	ld.global.f32 	%f49, [%rd30+4];
	fma.rn.f32 	%f50, %f48, %f49, %f47;
	ld.global.f32 	%f51, [%rd32+8];
	ld.global.f32 	%f52, [%rd30+8];
	fma.rn.f32 	%f53, %f51, %f52, %f50;
	ld.global.f32 	%f54, [%rd32+12];
	ld.global.f32 	%f55, [%rd30+12];
	fma.rn.f32 	%f56, %f54, %f55, %f53;
	ld.global.f32 	%f57, [%rd32+16];
	ld.global.f32 	%f58, [%rd30+16];
	fma.rn.f32 	%f59, %f57, %f58, %f56;
	ld.global.f32 	%f60, [%rd32+20];
	ld.global.f32 	%f61, [%rd30+20];
	fma.rn.f32 	%f62, %f60, %f61, %f59;
	ld.global.f32 	%f63, [%rd32+24];
	ld.global.f32 	%f64, [%rd30+24];
	fma.rn.f32 	%f65, %f63, %f64, %f62;
	ld.global.f32 	%f66, [%rd32+28];
	ld.global.f32 	%f67, [%rd30+28];
	fma.rn.f32 	%f128, %f66, %f67, %f65;
	add.s32 	%r54, %r54, 16;
	add.s32 	%r53, %r53, 16;
	add.s32 	%r52, %r52, 16;
	setp.ne.s32 	%p6, %r54, 0;
	mov.u32 	%r56, %r10;
	@%p6 bra 	$L__BB0_8;
$L__BB0_9:
	setp.eq.s32 	%p7, %r7, 0;
	@%p7 bra 	$L__BB0_19;
	add.s32 	%r42, %r7, -1;
	setp.lt.u32 	%p8, %r42, 7;
	@%p8 bra 	$L__BB0_12;
	add.s32 	%r43, %r56, %r18;
	mul.wide.s32 	%rd33, %r43, 4;
	add.s64 	%rd34, %rd2, %rd33;
	ld.global.f32 	%f69, [%rd34];
	add.s32 	%r44, %r19, %r56;
	mul.wide.s32 	%rd35, %r44, 4;
	add.s64 	%rd36, %rd1, %rd35;
	ld.global.f32 	%f70, [%rd36];
	fma.rn.f32 	%f71, %f69, %f70, %f128;
	ld.global.f32 	%f72, [%rd34+4];
	ld.global.f32 	%f73, [%rd36+4];
	fma.rn.f32 	%f74, %f72, %f73, %f71;
	ld.global.f32 	%f75, [%rd34+8];
	ld.global.f32 	%f76, [%rd36+8];
	fma.rn.f32 	%f77, %f75, %f76, %f74;
	ld.global.f32 	%f78, [%rd34+12];
	ld.global.f32 	%f79, [%rd36+12];
	fma.rn.f32 	%f80, %f78, %f79, %f77;
	ld.global.f32 	%f81, [%rd34+16];
	ld.global.f32 	%f82, [%rd36+16];
	fma.rn.f32 	%f83, %f81, %f82, %f80;
	ld.global.f32 	%f84, [%rd34+20];
	ld.global.f32 	%f85, [%rd36+20];
	fma.rn.f32 	%f86, %f84, %f85, %f83;
	ld.global.f32 	%f87, [%rd34+24];
	ld.global.f32 	%f88, [%rd36+24];
	fma.rn.f32 	%f89, %f87, %f88, %f86;
	ld.global.f32 	%f90, [%rd34+28];
	ld.global.f32 	%f91, [%rd36+28];
	fma.rn.f32 	%f128, %f90, %f91, %f89;
	add.s32 	%r56, %r56, 8;
$L__BB0_12:
	setp.eq.s32 	%p9, %r8, 0;
	@%p9 bra 	$L__BB0_19;
	setp.lt.u32 	%p10, %r9, 3;
	@%p10 bra 	$L__BB0_15;
	add.s32 	%r45, %r56, %r18;
	mul.wide.s32 	%rd37, %r45, 4;
	add.s64 	%rd38, %rd2, %rd37;
	ld.global.f32 	%f93, [%rd38];
	add.s32 	%r46, %r19, %r56;
	mul.wide.s32 	%rd39, %r46, 4;
	add.s64 	%rd40, %rd1, %rd39;
	ld.global.f32 	%f94, [%rd40];
	fma.rn.f32 	%f95, %f93, %f94, %f128;
	ld.global.f32 	%f96, [%rd38+4];
	ld.global.f32 	%f97, [%rd40+4];
	fma.rn.f32 	%f98, %f96, %f97, %f95;
	ld.global.f32 	%f99, [%rd38+8];
	ld.global.f32 	%f100, [%rd40+8];
	fma.rn.f32 	%f101, %f99, %f100, %f98;
	ld.global.f32 	%f102, [%rd38+12];
	ld.global.f32 	%f103, [%rd40+12];
	fma.rn.f32 	%f128, %f102, %f103, %f101;
	add.s32 	%r56, %r56, 4;
$L__BB0_15:
	setp.eq.s32 	%p11, %r11, 0;
	@%p11 bra 	$L__BB0_19;
	setp.eq.s32 	%p12, %r11, 1;
	add.s32 	%r47, %r56, %r18;
	mul.wide.s32 	%rd41, %r47, 4;
	add.s64 	%rd11, %rd2, %rd41;
	ld.global.f32 	%f104, [%rd11];
	add.s32 	%r48, %r19, %r56;
	mul.wide.s32 	%rd42, %r48, 4;
	add.s64 	%rd12, %rd1, %rd42;
	ld.global.f32 	%f105, [%rd12];
	fma.rn.f32 	%f128, %f104, %f105, %f128;
	@%p12 bra 	$L__BB0_19;
	setp.eq.s32 	%p13, %r11, 2;
	ld.global.f32 	%f106, [%rd11+4];
	ld.global.f32 	%f107, [%rd12+4];
	fma.rn.f32 	%f128, %f106, %f107, %f128;
	@%p13 bra 	$L__BB0_19;
	ld.global.f32 	%f108, [%rd11+8];
	ld.global.f32 	%f109, [%rd12+8];
	fma.rn.f32 	%f128, %f108, %f109, %f128;
$L__BB0_19:
	add.s32 	%r51, %r51, 1;
	setp.ne.s32 	%p14, %r51, %r3;
	@%p14 bra 	$L__BB0_5;
$L__BB0_20:
	max.f32 	%f110, %f128, 0f00000000;
	ld.global.f32 	%f111, [%rd4];
	div.rn.f32 	%f112, %f1, %f111;
	add.f32 	%f113, %f110, %f112;
	mul.f32 	%f114, %f113, %f113;
	mul.f32 	%f115, %f111, %f111;
	div.rn.f32 	%f116, %f1, %f115;
	add.f32 	%f117, %f116, 0f3F800000;
	div.rn.f32 	%f118, %f114, %f117;
	sub.f32 	%f119, %f118, %f1;
	add.s32 	%r49, %r50, %r6;
	mul.wide.s32 	%rd43, %r49, 4;
	add.s64 	%rd44, %rd9, %rd43;
	st.global.f32 	[%rd44], %f119;
$L__BB0_21:
	add.s32 	%r50, %r50, %r13;
	setp.lt.s32 	%p15, %r50, %r1;
	@%p15 bra 	$L__BB0_2;
$L__BB0_22:
	ret;

}
	// .globl	_Z10bestFilterPKdPKbPKiS4_PKfPiPf
.visible .entry _Z10bestFilterPKdPKbPKiS4_PKfPiPf(
	.param .u64 .ptr .align 1 _Z10bestFilterPKdPKbPKiS4_PKfPiPf_param_0,
	.param .u64 .ptr .align 1 _Z10bestFilterPKdPKbPKiS4_PKfPiPf_param_1,
	.param .u64 .ptr .align 1 _Z10bestFilterPKdPKbPKiS4_PKfPiPf_param_2,
	.param .u64 .ptr .align 1 _Z10bestFilterPKdPKbPKiS4_PKfPiPf_param_3,
	.param .u64 .ptr .align 1 _Z10bestFilterPKdPKbPKiS4_PKfPiPf_param_4,
	.param .u64 .ptr .align 1 _Z10bestFilterPKdPKbPKiS4_PKfPiPf_param_5,
	.param .u64 .ptr .align 1 _Z10bestFilterPKdPKbPKiS4_PKfPiPf_param_6
)
{
	.reg .pred 	%p<23>;
	.reg .b16 	%rs<8>;
	.reg .b32 	%r<59>;
	.reg .b32 	%f<39>;
	.reg .b64 	%rd<47>;
	.reg .b64 	%fd<4>;

	ld.param.u64 	%rd22, [_Z10bestFilterPKdPKbPKiS4_PKfPiPf_param_0];
	ld.param.u64 	%rd23, [_Z10bestFilterPKdPKbPKiS4_PKfPiPf_param_1];
	ld.param.u64 	%rd19, [_Z10bestFilterPKdPKbPKiS4_PKfPiPf_param_3];
	ld.param.u64 	%rd24, [_Z10bestFilterPKdPKbPKiS4_PKfPiPf_param_4];
	ld.param.u64 	%rd21, [_Z10bestFilterPKdPKbPKiS4_PKfPiPf_param_6];
	cvta.to.global.u64 	%rd1, %rd24;
	cvta.to.global.u64 	%rd2, %rd23;
	cvta.to.global.u64 	%rd3, %rd22;
	ld.global.f64 	%fd1, [%rd3];
	cvt.rzi.s32.f64 	%r1, %fd1;
	mov.u32 	%r2, %ntid.x;
	ld.global.f64 	%fd2, [%rd3+56];
	cvt.rzi.s32.f64 	%r3, %fd2;
	mov.u32 	%r33, %tid.x;
	mov.u32 	%r34, %ctaid.x;
	mad.lo.s32 	%r50, %r34, %r2, %r33;
	setp.ge.s32 	%p1, %r50, %r1;
	@%p1 bra 	$L__BB1_31;
	ld.global.f64 	%fd3, [%rd3+16];
	cvt.rzi.s32.f64 	%r5, %fd3;
	mov.u32 	%r35, %nctaid.x;
	mul.lo.s32 	%r6, %r35, %r2;
	and.b32  	%r7, %r5, 3;
	cvta.to.global.u64 	%rd4, %rd19;
	cvta.to.global.u64 	%rd5, %rd21;
$L__BB1_2:
	ld.param.u64 	%rd46, [_Z10bestFilterPKdPKbPKiS4_PKfPiPf_param_5];
	setp.lt.s32 	%p2, %r5, 1;
	cvta.to.global.u64 	%rd25, %rd46;
	mul.wide.u32 	%rd26, %r50, 4;
	add.s64 	%rd6, %rd25, %rd26;
	mov.b32 	%r36, 0;
	st.global.u32 	[%rd6], %r36;
	add.s64 	%rd27, %rd4, %rd26;
	ld.global.u32 	%r9, [%rd27];
	mov.f32 	%f31, 0f00000000;
	@%p2 bra 	$L__BB1_30;
	setp.lt.u32 	%p3, %r5, 4;
	mov.b32 	%r58, 0;
	mov.f32 	%f31, 0f00000000;
	@%p3 bra 	$L__BB1_18;
	and.b32  	%r58, %r5, 2147483644;
	neg.s32 	%r57, %r58;
	mad.lo.s32 	%r56, %r1, 3, %r50;
	shl.b32 	%r40, %r1, 1;
	add.s32 	%r54, %r40, %r50;
	add.s32 	%r52, %r1, %r50;
	mov.f32 	%f31, 0f00000000;
	mov.b32 	%r55, 1;
	mov.u32 	%r51, %r9;
	mov.u32 	%r53, %r50;
$L__BB1_5:
	cvt.s64.s32 	%rd28, %r51;
	add.s64 	%rd7, %rd2, %rd28;
	ld.global.u8 	%rs1, [%rd7];
	setp.eq.s16 	%p4, %rs1, 0;
	@%p4 bra 	$L__BB1_8;
	mul.wide.s32 	%rd29, %r53, 4;
	add.s64 	%rd8, %rd1, %rd29;
	ld.global.f32 	%f22, [%rd8];
	setp.leu.f32 	%p5, %f22, %f31;
	@%p5 bra 	$L__BB1_8;
	add.s32 	%r41, %r55, -1;
	st.global.u32 	[%rd6], %r41;
	ld.global.f32 	%f31, [%rd8];
$L__BB1_8:
	cvt.s64.s32 	%rd30, %r3;
	add.s64 	%rd9, %rd7, %rd30;
	ld.global.u8 	%rs2, [%rd9];
	setp.eq.s16 	%p6, %rs2, 0;
	@%p6 bra 	$L__BB1_11;
	mul.wide.s32 	%rd31, %r52, 4;
	add.s64 	%rd10, %rd1, %rd31;
	ld.global.f32 	%f23, [%rd10];
	setp.leu.f32 	%p7, %f23, %f31;
	@%p7 bra 	$L__BB1_11;
	st.global.u32 	[%rd6], %r55;
	ld.global.f32 	%f31, [%rd10];
$L__BB1_11:
	cvt.s64.s32 	%rd32, %r3;
	add.s64 	%rd11, %rd9, %rd32;
	ld.global.u8 	%rs3, [%rd11];
	setp.eq.s16 	%p8, %rs3, 0;
	@%p8 bra 	$L__BB1_14;
	mul.wide.s32 	%rd33, %r54, 4;
	add.s64 	%rd12, %rd1, %rd33;
	ld.global.f32 	%f24, [%rd12];
	setp.leu.f32 	%p9, %f24, %f31;
	@%p9 bra 	$L__BB1_14;
	add.s32 	%r42, %r55, 1;
	st.global.u32 	[%rd6], %r42;
	ld.global.f32 	%f31, [%rd12];
$L__BB1_14:
	cvt.s64.s32 	%rd34, %r3;
	add.s64 	%rd35, %rd11, %rd34;
	ld.global.u8 	%rs4, [%rd35];
	setp.eq.s16 	%p10, %rs4, 0;
	@%p10 bra 	$L__BB1_17;
	mul.wide.s32 	%rd36, %r56, 4;
	add.s64 	%rd13, %rd1, %rd36;
	ld.global.f32 	%f25, [%rd13];
	setp.leu.f32 	%p11, %f25, %f31;
	@%p11 bra 	$L__BB1_17;
	add.s32 	%r43, %r55, 2;
	st.global.u32 	[%rd6], %r43;
	ld.global.f32 	%f31, [%rd13];
$L__BB1_17:
	add.s32 	%r57, %r57, 4;
	shl.b32 	%r44, %r1, 2;
	add.s32 	%r56, %r56, %r44;
	add.s32 	%r55, %r55, 4;
	add.s32 	%r54, %r54, %r44;
	add.s32 	%r53, %r53, %r44;
	add.s32 	%r52, %r52, %r44;
	shl.b32 	%r45, %r3, 2;
	add.s32 	%r51, %r51, %r45;
	setp.ne.s32 	%p12, %r57, 0;
	@%p12 bra 	$L__BB1_5;
$L__BB1_18:
	setp.eq.s32 	%p13, %r7, 0;
	@%p13 bra 	$L__BB1_30;
	mad.lo.s32 	%r46, %r58, %r3, %r9;
	cvt.s64.s32 	%rd37, %r46;
	add.s64 	%rd14, %rd2, %rd37;
	ld.global.u8 	%rs5, [%rd14];
	setp.eq.s16 	%p14, %rs5, 0;
	@%p14 bra 	$L__BB1_22;
	mad.lo.s32 	%r47, %r58, %r1, %r50;
	mul.wide.s32 	%rd38, %r47, 4;
	add.s64 	%rd15, %rd1, %rd38;
	ld.global.f32 	%f26, [%rd15];
	setp.leu.f32 	%p15, %f26, %f31;
	@%p15 bra 	$L__BB1_22;
	st.global.u32 	[%rd6], %r58;
	ld.global.f32 	%f31, [%rd15];
$L__BB1_22:
	setp.eq.s32 	%p16, %r7, 1;
	add.s32 	%r30, %r58, 1;
	@%p16 bra 	$L__BB1_30;
	cvt.s64.s32 	%rd39, %r3;
	add.s64 	%rd16, %rd14, %rd39;
	ld.global.u8 	%rs6, [%rd16];
	setp.eq.s16 	%p17, %rs6, 0;
	@%p17 bra 	$L__BB1_26;
	mad.lo.s32 	%r48, %r30, %r1, %r50;
	mul.wide.s32 	%rd40, %r48, 4;
	add.s64 	%rd17, %rd1, %rd40;
	ld.global.f32 	%f27, [%rd17];
	setp.leu.f32 	%p18, %f27, %f31;
	@%p18 bra 	$L__BB1_26;
	st.global.u32 	[%rd6], %r30;
	ld.global.f32 	%f31, [%rd17];
$L__BB1_26:
	setp.eq.s32 	%p19, %r7, 2;
	add.s32 	%r31, %r58, 2;
	@%p19 bra 	$L__BB1_30;
	add.s64 	%rd42, %rd16, %rd39;
	ld.global.u8 	%rs7, [%rd42];
	setp.eq.s16 	%p20, %rs7, 0;
	@%p20 bra 	$L__BB1_30;
	mad.lo.s32 	%r49, %r31, %r1, %r50;
	mul.wide.s32 	%rd43, %r49, 4;
	add.s64 	%rd18, %rd1, %rd43;
	ld.global.f32 	%f28, [%rd18];
	setp.leu.f32 	%p21, %f28, %f31;
	@%p21 bra 	$L__BB1_30;
	st.global.u32 	[%rd6], %r31;
	ld.global.f32 	%f31, [%rd18];
$L__BB1_30:
	mul.wide.u32 	%rd44, %r50, 4;
	add.s64 	%rd45, %rd5, %rd44;
	st.global.f32 	[%rd45], %f31;
	add.s32 	%r50, %r50, %r6;
	setp.lt.s32 	%p22, %r50, %r1;
	@%p22 bra 	$L__BB1_2;
$L__BB1_31:
	ret;

}
	// .globl	_Z13average_snipsPKdPKiS2_S2_PKfS4_Pf
.visible .entry _Z13average_snipsPKdPKiS2_S2_PKfS4_Pf(
	.param .u64 .ptr .align 1 _Z13average_snipsPKdPKiS2_S2_PKfS4_Pf_param_0,
	.param .u64 .ptr .align 1 _Z13average_snipsPKdPKiS2_S2_PKfS4_Pf_param_1,
	.param .u64 .ptr .align 1 _Z13average_snipsPKdPKiS2_S2_PKfS4_Pf_param_2,
	.param .u64 .ptr .align 1 _Z13average_snipsPKdPKiS2_S2_PKfS4_Pf_param_3,
	.param .u64 .ptr .align 1 _Z13average_snipsPKdPKiS2_S2_PKfS4_Pf_param_4,
	.param .u64 .ptr .align 1 _Z13average_snipsPKdPKiS2_S2_PKfS4_Pf_param_5,
	.param .u64 .ptr .align 1 _Z13average_snipsPKdPKiS2_S2_PKfS4_Pf_param_6
)
{
	.reg .pred 	%p<11>;
	.reg .b32 	%r<80>;
	.reg .b32 	%f<16>;
	.reg .b64 	%rd<60>;
	.reg .b64 	%fd<5>;

	ld.param.u64 	%rd19, [_Z13average_snipsPKdPKiS2_S2_PKfS4_Pf_param_0];
	ld.param.u64 	%rd20, [_Z13average_snipsPKdPKiS2_S2_PKfS4_Pf_param_1];
	ld.param.u64 	%rd21, [_Z13average_snipsPKdPKiS2_S2_PKfS4_Pf_param_2];
	ld.param.u64 	%rd22, [_Z13average_snipsPKdPKiS2_S2_PKfS4_Pf_param_3];
	ld.param.u64 	%rd23, [_Z13average_snipsPKdPKiS2_S2_PKfS4_Pf_param_4];
	ld.param.u64 	%rd24, [_Z13average_snipsPKdPKiS2_S2_PKfS4_Pf_param_6];
	cvta.to.global.u64 	%rd1, %rd24;
	cvta.to.global.u64 	%rd2, %rd23;
	cvta.to.global.u64 	%rd3, %rd20;
	cvta.to.global.u64 	%rd4, %rd21;
	cvta.to.global.u64 	%rd5, %rd22;
	cvta.to.global.u64 	%rd6, %rd19;
	ld.global.f64 	%fd1, [%rd6];
	cvt.rzi.s32.f64 	%r1, %fd1;
	ld.global.f64 	%fd2, [%rd6+8];
	cvt.rzi.s32.f64 	%r2, %fd2;
	ld.global.f64 	%fd3, [%rd6+48];
	cvt.rzi.s32.f64 	%r3, %fd3;
	mov.u32 	%r4, %tid.x;
	mov.u32 	%r5, %tid.y;
	mov.u32 	%r6, %ctaid.x;
	setp.lt.s32 	%p1, %r1, 1;
	@%p1 bra 	$L__BB2_17;
	ld.global.f64 	%fd4, [%rd6+56];
	cvt.rzi.s32.f64 	%r34, %fd4;
	mul.lo.s32 	%r7, %r34, %r6;
	and.b32  	%r8, %r1, 3;
	setp.lt.u32 	%p2, %r1, 4;
	mov.b32 	%r77, 0;
	@%p2 bra 	$L__BB2_12;
	and.b32  	%r77, %r1, 2147483644;
	neg.s32 	%r76, %r77;
	mad.lo.s32 	%r35, %r3, 3, %r5;
	mad.lo.s32 	%r75, %r2, %r35, %r4;
	shl.b32 	%r36, %r3, 1;
	add.s32 	%r37, %r5, %r36;
	mad.lo.s32 	%r74, %r2, %r37, %r4;
	add.s32 	%r38, %r3, %r5;
	mad.lo.s32 	%r73, %r2, %r38, %r4;
	mad.lo.s32 	%r72, %r2, %r5, %r4;
	add.s64 	%rd57, %rd5, 8;
	add.s64 	%rd56, %rd4, 8;
$L__BB2_3:
	ld.global.u32 	%r39, [%rd57+-8];
	setp.ne.s32 	%p3, %r39, %r6;
	@%p3 bra 	$L__BB2_5;
	ld.global.u32 	%r40, [%rd56+-8];
	mad.lo.s32 	%r41, %r40, %r3, %r5;
	mul.wide.s32 	%rd25, %r41, 4;
	add.s64 	%rd26, %rd3, %rd25;
	ld.global.u32 	%r42, [%rd26];
	mul.wide.s32 	%rd27, %r72, 4;
	add.s64 	%rd28, %rd2, %rd27;
	ld.global.f32 	%f1, [%rd28];
	add.s32 	%r43, %r42, %r7;
	mad.lo.s32 	%r44, %r43, %r2, %r4;
	mul.wide.s32 	%rd29, %r44, 4;
	add.s64 	%rd30, %rd1, %rd29;
	ld.global.f32 	%f2, [%rd30];
	add.f32 	%f3, %f1, %f2;
	st.global.f32 	[%rd30], %f3;
$L__BB2_5:
	ld.global.u32 	%r45, [%rd57+-4];
	setp.ne.s32 	%p4, %r45, %r6;
	@%p4 bra 	$L__BB2_7;
	ld.global.u32 	%r46, [%rd56+-4];
	mad.lo.s32 	%r47, %r46, %r3, %r5;
	mul.wide.s32 	%rd31, %r47, 4;
	add.s64 	%rd32, %rd3, %rd31;
	ld.global.u32 	%r48, [%rd32];
	mul.wide.s32 	%rd33, %r73, 4;
	add.s64 	%rd34, %rd2, %rd33;
	ld.global.f32 	%f4, [%rd34];
	add.s32 	%r49, %r48, %r7;
	mad.lo.s32 	%r50, %r49, %r2, %r4;
	mul.wide.s32 	%rd35, %r50, 4;
	add.s64 	%rd36, %rd1, %rd35;
	ld.global.f32 	%f5, [%rd36];
	add.f32 	%f6, %f4, %f5;
	st.global.f32 	[%rd36], %f6;
$L__BB2_7:
	ld.global.u32 	%r51, [%rd57];
	setp.ne.s32 	%p5, %r51, %r6;
	@%p5 bra 	$L__BB2_9;
	ld.global.u32 	%r52, [%rd56];
	mad.lo.s32 	%r53, %r52, %r3, %r5;
	mul.wide.s32 	%rd37, %r53, 4;
	add.s64 	%rd38, %rd3, %rd37;
	ld.global.u32 	%r54, [%rd38];
	mul.wide.s32 	%rd39, %r74, 4;
	add.s64 	%rd40, %rd2, %rd39;
	ld.global.f32 	%f7, [%rd40];
	add.s32 	%r55, %r54, %r7;
	mad.lo.s32 	%r56, %r55, %r2, %r4;
	mul.wide.s32 	%rd41, %r56, 4;
	add.s64 	%rd42, %rd1, %rd41;
	ld.global.f32 	%f8, [%rd42];
	add.f32 	%f9, %f7, %f8;
	st.global.f32 	[%rd42], %f9;
$L__BB2_9:
	ld.global.u32 	%r57, [%rd57+4];
	setp.ne.s32 	%p6, %r57, %r6;
	@%p6 bra 	$L__BB2_11;
	ld.global.u32 	%r58, [%rd56+4];
	mad.lo.s32 	%r59, %r58, %r3, %r5;
	mul.wide.s32 	%rd43, %r59, 4;
	add.s64 	%rd44, %rd3, %rd43;
	ld.global.u32 	%r60, [%rd44];
	mul.wide.s32 	%rd45, %r75, 4;
	add.s64 	%rd46, %rd2, %rd45;
	ld.global.f32 	%f10, [%rd46];
	add.s32 	%r61, %r60, %r7;
	mad.lo.s32 	%r62, %r61, %r2, %r4;
	mul.wide.s32 	%rd47, %r62, 4;
	add.s64 	%rd48, %rd1, %rd47;
	ld.global.f32 	%f11, [%rd48];
	add.f32 	%f12, %f10, %f11;
	st.global.f32 	[%rd48], %f12;
$L__BB2_11:
	add.s32 	%r76, %r76, 4;
	mul.lo.s32 	%r63, %r3, %r2;
	shl.b32 	%r64, %r63, 2;
	add.s32 	%r75, %r75, %r64;
	add.s32 	%r74, %r74, %r64;
	add.s32 	%r73, %r73, %r64;
	add.s32 	%r72, %r72, %r64;
	add.s64 	%rd57, %rd57, 16;
	add.s64 	%rd56, %rd56, 16;
	setp.ne.s32 	%p7, %r76, 0;
	@%p7 bra 	$L__BB2_3;
$L__BB2_12:
	setp.eq.s32 	%p8, %r8, 0;
	@%p8 bra 	$L__BB2_17;
	mad.lo.s32 	%r65, %r3, %r77, %r5;
	mad.lo.s32 	%r79, %r2, %r65, %r4;
	mul.lo.s32 	%r27, %r3, %r2;
	mul.wide.u32 	%rd49, %r77, 4;
	add.s64 	%rd59, %rd4, %rd49;
	add.s64 	%rd58, %rd5, %rd49;
	neg.s32 	%r78, %r8;
$L__BB2_14:
	.pragma "nounroll";
	ld.global.u32 	%r66, [%rd58];
	setp.ne.s32 	%p9, %r66, %r6;
	@%p9 bra 	$L__BB2_16;
	ld.global.u32 	%r67, [%rd59];
	mad.lo.s32 	%r68, %r67, %r3, %r5;
	mul.wide.s32 	%rd50, %r68, 4;
	add.s64 	%rd51, %rd3, %rd50;
	ld.global.u32 	%r69, [%rd51];
	mul.wide.s32 	%rd52, %r79, 4;
	add.s64 	%rd53, %rd2, %rd52;
	ld.global.f32 	%f13, [%rd53];
	add.s32 	%r70, %r69, %r7;
	mad.lo.s32 	%r71, %r70, %r2, %r4;
	mul.wide.s32 	%rd54, %r71, 4;
	add.s64 	%rd55, %rd1, %rd54;
	ld.global.f32 	%f14, [%rd55];
	add.f32 	%f15, %f13, %f14;
	st.global.f32 	[%rd55], %f15;
$L__BB2_16:
	add.s32 	%r79, %r79, %r27;
	add.s64 	%rd59, %rd59, 4;
	add.s64 	%rd58, %rd58, 4;
	add.s32 	%r78, %r78, 1;
	setp.ne.s32 	%p10, %r78, 0;
	@%p10 bra 	$L__BB2_14;
$L__BB2_17:
	ret;

}
	// .globl	_Z16average_snips_v3PKdPKiS2_PKfS4_Pf
.visible .entry _Z16average_snips_v3PKdPKiS2_PKfS4_Pf(
	.param .u64 .ptr .align 1 _Z16average_snips_v3PKdPKiS2_PKfS4_Pf_param_0,
	.param .u64 .ptr .align 1 _Z16average_snips_v3PKdPKiS2_PKfS4_Pf_param_1,
	.param .u64 .ptr .align 1 _Z16average_snips_v3PKdPKiS2_PKfS4_Pf_param_2,
	.param .u64 .ptr .align 1 _Z16average_snips_v3PKdPKiS2_PKfS4_Pf_param_3,
	.param .u64 .ptr .align 1 _Z16average_snips_v3PKdPKiS2_PKfS4_Pf_param_4,
	.param .u64 .ptr .align 1 _Z16average_snips_v3PKdPKiS2_PKfS4_Pf_param_5
)
{
	.reg .pred 	%p<11>;
	.reg .b32 	%r<57>;
	.reg .b32 	%f<16>;
	.reg .b64 	%rd<48>;
	.reg .b64 	%fd<4>;

	ld.param.u64 	%rd18, [_Z16average_snips_v3PKdPKiS2_PKfS4_Pf_param_0];
	ld.param.u64 	%rd19, [_Z16average_snips_v3PKdPKiS2_PKfS4_Pf_param_1];
	ld.param.u64 	%rd20, [_Z16average_snips_v3PKdPKiS2_PKfS4_Pf_param_2];
	ld.param.u64 	%rd21, [_Z16average_snips_v3PKdPKiS2_PKfS4_Pf_param_3];
	ld.param.u64 	%rd22, [_Z16average_snips_v3PKdPKiS2_PKfS4_Pf_param_5];
	cvta.to.global.u64 	%rd1, %rd22;
	cvta.to.global.u64 	%rd2, %rd19;
	cvta.to.global.u64 	%rd3, %rd21;
	cvta.to.global.u64 	%rd4, %rd20;
	cvta.to.global.u64 	%rd5, %rd18;
	ld.global.f64 	%fd1, [%rd5];
	cvt.rzi.s32.f64 	%r1, %fd1;
	ld.global.f64 	%fd2, [%rd5+8];
	cvt.rzi.s32.f64 	%r2, %fd2;
	mov.u32 	%r3, %tid.x;
	mov.u32 	%r4, %ctaid.x;
	setp.lt.s32 	%p1, %r1, 1;
	@%p1 bra 	$L__BB3_17;
	ld.global.f64 	%fd3, [%rd5+32];
	cvt.rzi.s32.f64 	%r31, %fd3;
	mad.lo.s32 	%r32, %r2, %r4, %r3;
	mad.lo.s32 	%r5, %r32, %r31, %r3;
	and.b32  	%r6, %r1, 3;
	setp.lt.u32 	%p2, %r1, 4;
	mov.b32 	%r54, 0;
	@%p2 bra 	$L__BB3_12;
	and.b32  	%r54, %r1, 2147483644;
	neg.s32 	%r53, %r54;
	mad.lo.s32 	%r52, %r2, 3, %r3;
	shl.b32 	%r10, %r2, 2;
	shl.b32 	%r33, %r2, 1;
	add.s32 	%r51, %r3, %r33;
	add.s32 	%r50, %r2, %r3;
	add.s64 	%rd45, %rd4, 8;
	add.s64 	%rd44, %rd2, 8;
	mov.u32 	%r49, %r3;
$L__BB3_3:
	ld.global.u32 	%r34, [%rd45+-8];
	setp.ne.s32 	%p3, %r34, %r4;
	@%p3 bra 	$L__BB3_5;
	mul.wide.s32 	%rd23, %r49, 4;
	add.s64 	%rd24, %rd3, %rd23;
	ld.global.f32 	%f1, [%rd24];
	ld.global.u32 	%r35, [%rd44+-8];
	add.s32 	%r36, %r5, %r35;
	mul.wide.s32 	%rd25, %r36, 4;
	add.s64 	%rd26, %rd1, %rd25;
	ld.global.f32 	%f2, [%rd26];
	add.f32 	%f3, %f1, %f2;
	st.global.f32 	[%rd26], %f3;
$L__BB3_5:
	ld.global.u32 	%r37, [%rd45+-4];
	setp.ne.s32 	%p4, %r37, %r4;
	@%p4 bra 	$L__BB3_7;
	mul.wide.s32 	%rd27, %r50, 4;
	add.s64 	%rd28, %rd3, %rd27;
	ld.global.f32 	%f4, [%rd28];
	ld.global.u32 	%r38, [%rd44+-4];
	add.s32 	%r39, %r5, %r38;
	mul.wide.s32 	%rd29, %r39, 4;
	add.s64 	%rd30, %rd1, %rd29;
	ld.global.f32 	%f5, [%rd30];
	add.f32 	%f6, %f4, %f5;
	st.global.f32 	[%rd30], %f6;
$L__BB3_7:
	ld.global.u32 	%r40, [%rd45];
	setp.ne.s32 	%p5, %r40, %r4;
	@%p5 bra 	$L__BB3_9;
	mul.wide.s32 	%rd31, %r51, 4;
	add.s64 	%rd32, %rd3, %rd31;
	ld.global.f32 	%f7, [%rd32];
	ld.global.u32 	%r41, [%rd44];
	add.s32 	%r42, %r5, %r41;
	mul.wide.s32 	%rd33, %r42, 4;
	add.s64 	%rd34, %rd1, %rd33;
	ld.global.f32 	%f8, [%rd34];
	add.f32 	%f9, %f7, %f8;
	st.global.f32 	[%rd34], %f9;
$L__BB3_9:
	ld.global.u32 	%r43, [%rd45+4];
	setp.ne.s32 	%p6, %r43, %r4;
	@%p6 bra 	$L__BB3_11;
	mul.wide.s32 	%rd35, %r52, 4;
	add.s64 	%rd36, %rd3, %rd35;
	ld.global.f32 	%f10, [%rd36];
	ld.global.u32 	%r44, [%rd44+4];
	add.s32 	%r45, %r5, %r44;
	mul.wide.s32 	%rd37, %r45, 4;
	add.s64 	%rd38, %rd1, %rd37;
	ld.global.f32 	%f11, [%rd38];
	add.f32 	%f12, %f10, %f11;
	st.global.f32 	[%rd38], %f12;
$L__BB3_11:
	add.s32 	%r53, %r53, 4;
	add.s32 	%r52, %r52, %r10;
	add.s32 	%r51, %r51, %r10;
	add.s32 	%r50, %r50, %r10;
	add.s32 	%r49, %r49, %r10;
	add.s64 	%rd45, %rd45, 16;
	add.s64 	%rd44, %rd44, 16;
	setp.ne.s32 	%p7, %r53, 0;
	@%p7 bra 	$L__BB3_3;
$L__BB3_12:
	setp.eq.s32 	%p8, %r6, 0;
	@%p8 bra 	$L__BB3_17;
	mad.lo.s32 	%r56, %r2, %r54, %r3;
	mul.wide.u32 	%rd39, %r54, 4;
	add.s64 	%rd47, %rd2, %rd39;
	add.s64 	%rd46, %rd4, %rd39;
	neg.s32 	%r55, %r6;
$L__BB3_14:
	.pragma "nounroll";
	ld.global.u32 	%r46, [%rd46];
	setp.ne.s32 	%p9, %r46, %r4;
	@%p9 bra 	$L__BB3_16;
	mul.wide.s32 	%rd40, %r56, 4;
	add.s64 	%rd41, %rd3, %rd40;
	ld.global.f32 	%f13, [%rd41];
	ld.global.u32 	%r47, [%rd47];
	add.s32 	%r48, %r5, %r47;
	mul.wide.s32 	%rd42, %r48, 4;
	add.s64 	%rd43, %rd1, %rd42;
	ld.global.f32 	%f14, [%rd43];
	add.f32 	%f15, %f13, %f14;
	st.global.f32 	[%rd43], %f15;
$L__BB3_16:
	add.s32 	%r56, %r56, %r2;
	add.s64 	%rd47, %rd47, 4;
	add.s64 	%rd46, %rd46, 4;
	add.s32 	%r55, %r55, 1;
	setp.ne.s32 	%p10, %r55, 0;
	@%p10 bra 	$L__BB3_14;
$L__BB3_17:
	ret;

}
	// .globl	_Z7sum_dWUPKdPKfPf
.visible .entry _Z7sum_dWUPKdPKfPf(
	.param .u64 .ptr .align 1 _Z7sum_dWUPKdPKfPf_param_0,
	.param .u64 .ptr .align 1 _Z7sum_dWUPKdPKfPf_param_1,
	.param .u64 .ptr .align 1 _Z7sum_dWUPKdPKfPf_param_2
)
{
	.reg .pred 	%p<13>;
	.reg .b32 	%r<49>;
	.reg .b32 	%f<87>;
	.reg .b64 	%rd<48>;
	.reg .b64 	%fd<5>;

	ld.param.u64 	%rd8, [_Z7sum_dWUPKdPKfPf_param_0];
	ld.param.u64 	%rd9, [_Z7sum_dWUPKdPKfPf_param_1];
	ld.param.u64 	%rd7, [_Z7sum_dWUPKdPKfPf_param_2];
	cvta.to.global.u64 	%rd1, %rd9;
	cvta.to.global.u64 	%rd2, %rd8;
	ld.global.f64 	%fd1, [%rd2+32];
	cvt.rzi.s32.f64 	%r1, %fd1;
	ld.global.f64 	%fd2, [%rd2+16];
	cvt.rzi.s32.f64 	%r31, %fd2;
	mov.u32 	%r2, %ntid.x;
	mov.u32 	%r32, %tid.x;
	mov.u32 	%r33, %ctaid.x;
	mul.lo.s32 	%r3, %r31, %r1;
	mad.lo.s32 	%r43, %r33, %r2, %r32;
	setp.ge.s32 	%p1, %r43, %r3;
	@%p1 bra 	$L__BB4_17;
	ld.global.f64 	%fd3, [%rd2+8];
	cvt.rzi.s32.f64 	%r5, %fd3;
	mov.u32 	%r34, %nctaid.x;
	add.s32 	%r6, %r5, -1;
	mul.lo.s32 	%r7, %r34, %r2;
	and.b32  	%r8, %r5, 15;
	add.s32 	%r9, %r8, -1;
	and.b32  	%r10, %r5, 7;
	add.s32 	%r11, %r10, -1;
	and.b32  	%r12, %r5, 2147483632;
	and.b32  	%r13, %r5, 3;
	neg.s32 	%r14, %r12;
	mul.lo.s32 	%r15, %r1, %r6;
	shl.b32 	%r16, %r1, 4;
	cvta.to.global.u64 	%rd3, %rd7;
	mul.wide.s32 	%rd5, %r1, 4;
$L__BB4_2:
	setp.lt.s32 	%p2, %r5, 1;
	mov.f32 	%f86, 0f00000000;
	@%p2 bra 	$L__BB4_16;
	setp.lt.u32 	%p3, %r5, 16;
	div.s32 	%r36, %r43, %r1;
	cvt.rn.f64.s32 	%fd4, %r36;
	cvt.rzi.s32.f64 	%r18, %fd4;
	mul.lo.s32 	%r19, %r18, %r6;
	mov.b32 	%r47, 0;
	mov.f32 	%f86, 0f00000000;
	@%p3 bra 	$L__BB4_6;
	mad.lo.s32 	%r44, %r15, %r18, %r43;
	mov.f32 	%f86, 0f00000000;
	mov.u32 	%r45, %r14;
$L__BB4_5:
	.pragma "nounroll";
	mul.wide.s32 	%rd10, %r44, 4;
	add.s64 	%rd11, %rd1, %rd10;
	ld.global.f32 	%f19, [%rd11];
	add.f32 	%f20, %f86, %f19;
	add.s64 	%rd13, %rd11, %rd5;
	ld.global.f32 	%f21, [%rd13];
	add.f32 	%f22, %f20, %f21;
	add.s64 	%rd14, %rd13, %rd5;
	ld.global.f32 	%f23, [%rd14];
	add.f32 	%f24, %f22, %f23;
	add.s64 	%rd15, %rd14, %rd5;
	ld.global.f32 	%f25, [%rd15];
	add.f32 	%f26, %f24, %f25;
	add.s64 	%rd16, %rd15, %rd5;
	ld.global.f32 	%f27, [%rd16];
	add.f32 	%f28, %f26, %f27;
	add.s64 	%rd17, %rd16, %rd5;
	ld.global.f32 	%f29, [%rd17];
	add.f32 	%f30, %f28, %f29;
	add.s64 	%rd18, %rd17, %rd5;
	ld.global.f32 	%f31, [%rd18];
	add.f32 	%f32, %f30, %f31;
	add.s64 	%rd19, %rd18, %rd5;
	ld.global.f32 	%f33, [%rd19];
	add.f32 	%f34, %f32, %f33;
	add.s64 	%rd20, %rd19, %rd5;
	ld.global.f32 	%f35, [%rd20];
	add.f32 	%f36, %f34, %f35;
	add.s64 	%rd21, %rd20, %rd5;
	ld.global.f32 	%f37, [%rd21];
	add.f32 	%f38, %f36, %f37;
	add.s64 	%rd22, %rd21, %rd5;
	ld.global.f32 	%f39, [%rd22];
	add.f32 	%f40, %f38, %f39;
	add.s64 	%rd23, %rd22, %rd5;
	ld.global.f32 	%f41, [%rd23];
	add.f32 	%f42, %f40, %f41;
	add.s64 	%rd24, %rd23, %rd5;
	ld.global.f32 	%f43, [%rd24];
	add.f32 	%f44, %f42, %f43;
	add.s64 	%rd25, %rd24, %rd5;
	ld.global.f32 	%f45, [%rd25];
	add.f32 	%f46, %f44, %f45;
	add.s64 	%rd26, %rd25, %rd5;
	ld.global.f32 	%f47, [%rd26];
	add.f32 	%f48, %f46, %f47;
	add.s64 	%rd27, %rd26, %rd5;
	ld.global.f32 	%f49, [%rd27];
	add.f32 	%f86, %f48, %f49;
	add.s32 	%r45, %r45, 16;
	add.s32 	%r44, %r44, %r16;
	setp.ne.s32 	%p4, %r45, 0;
	mov.u32 	%r47, %r12;
	@%p4 bra 	$L__BB4_5;
$L__BB4_6:
	setp.eq.s32 	%p5, %r8, 0;
	@%p5 bra 	$L__BB4_16;
	setp.lt.u32 	%p6, %r9, 7;
	@%p6 bra 	$L__BB4_9;
	add.s32 	%r37, %r19, %r47;
	mad.lo.s32 	%r38, %r37, %r1, %r43;
	mul.wide.s32 	%rd28, %r38, 4;
	add.s64 	%rd29, %rd1, %rd28;
	ld.global.f32 	%f51, [%rd29];
	add.f32 	%f52, %f86, %f51;
	add.s64 	%rd31, %rd29, %rd5;
	ld.global.f32 	%f53, [%rd31];
	add.f32 	%f54, %f52, %f53;
	add.s64 	%rd32, %rd31, %rd5;
	ld.global.f32 	%f55, [%rd32];
	add.f32 	%f56, %f54, %f55;
	add.s64 	%rd33, %rd32, %rd5;
	ld.global.f32 	%f57, [%rd33];
	add.f32 	%f58, %f56, %f57;
	add.s64 	%rd34, %rd33, %rd5;
	ld.global.f32 	%f59, [%rd34];
	add.f32 	%f60, %f58, %f59;
	add.s64 	%rd35, %rd34, %rd5;
	ld.global.f32 	%f61, [%rd35];
	add.f32 	%f62, %f60, %f61;
	add.s64 	%rd36, %rd35, %rd5;
	ld.global.f32 	%f63, [%rd36];
	add.f32 	%f64, %f62, %f63;
	add.s64 	%rd37, %rd36, %rd5;
	ld.global.f32 	%f65, [%rd37];
	add.f32 	%f86, %f64, %f65;
	add.s32 	%r47, %r47, 8;
$L__BB4_9:
	setp.eq.s32 	%p7, %r10, 0;
	@%p7 bra 	$L__BB4_16;
	setp.lt.u32 	%p8, %r11, 3;
	@%p8 bra 	$L__BB4_12;
	add.s32 	%r39, %r19, %r47;
	mad.lo.s32 	%r40, %r39, %r1, %r43;
	mul.wide.s32 	%rd38, %r40, 4;
	add.s64 	%rd39, %rd1, %rd38;
	ld.global.f32 	%f67, [%rd39];
	add.f32 	%f68, %f86, %f67;
	add.s64 	%rd41, %rd39, %rd5;
	ld.global.f32 	%f69, [%rd41];
	add.f32 	%f70, %f68, %f69;
	add.s64 	%rd42, %rd41, %rd5;
	ld.global.f32 	%f71, [%rd42];
	add.f32 	%f72, %f70, %f71;
	add.s64 	%rd43, %rd42, %rd5;
	ld.global.f32 	%f73, [%rd43];
	add.f32 	%f86, %f72, %f73;
	add.s32 	%r47, %r47, 4;
$L__BB4_12:
	setp.eq.s32 	%p9, %r13, 0;
	@%p9 bra 	$L__BB4_16;
	setp.eq.s32 	%p10, %r13, 1;
	add.s32 	%r41, %r19, %r47;
	mad.lo.s32 	%r42, %r41, %r1, %r43;
	mul.wide.s32 	%rd44, %r42, 4;
	add.s64 	%rd4, %rd1, %rd44;
	ld.global.f32 	%f74, [%rd4];
	add.f32 	%f86, %f86, %f74;
	@%p10 bra 	$L__BB4_16;
	setp.eq.s32 	%p11, %r13, 2;
	add.s64 	%rd6, %rd4, %rd5;
	ld.global.f32 	%f75, [%rd6];
	add.f32 	%f86, %f86, %f75;
	@%p11 bra 	$L__BB4_16;
	add.s64 	%rd45, %rd6, %rd5;
	ld.global.f32 	%f76, [%rd45];
	add.f32 	%f86, %f86, %f76;
$L__BB4_16:
	mul.wide.u32 	%rd46, %r43, 4;
	add.s64 	%rd47, %rd3, %rd46;
	ld.global.f32 	%f77, [%rd47];
	add.f32 	%f78, %f86, %f77;
	st.global.f32 	[%rd47], %f78;
	add.s32 	%r43, %r43, %r7;
	setp.lt.s32 	%p12, %r43, %r3;
	@%p12 bra 	$L__BB4_2;
$L__BB4_17:
	ret;

}
	// .globl	_Z12count_spikesPKdPKiPiPKfPf
.visible .entry _Z12count_spikesPKdPKiPiPKfPf(
	.param .u64 .ptr .align 1 _Z12count_spikesPKdPKiPiPKfPf_param_0,
	.param .u64 .ptr .align 1 _Z12count_spikesPKdPKiPiPKfPf_param_1,
	.param .u64 .ptr .align 1 _Z12count_spikesPKdPKiPiPKfPf_param_2,
	.param .u64 .ptr .align 1 _Z12count_spikesPKdPKiPiPKfPf_param_3,
	.param .u64 .ptr .align 1 _Z12count_spikesPKdPKiPiPKfPf_param_4
)
{
	.reg .pred 	%p<16>;
	.reg .b32 	%r<43>;
	.reg .b32 	%f<26>;
	.reg .b64 	%rd<24>;
	.reg .b64 	%fd<3>;

	ld.param.u64 	%rd14, [_Z12count_spikesPKdPKiPiPKfPf_param_0];
	ld.param.u64 	%rd15, [_Z12count_spikesPKdPKiPiPKfPf_param_1];
	ld.param.u64 	%rd16, [_Z12count_spikesPKdPKiPiPKfPf_param_2];
	ld.param.u64 	%rd13, [_Z12count_spikesPKdPKiPiPKfPf_param_3];
	ld.param.u64 	%rd17, [_Z12count_spikesPKdPKiPiPKfPf_param_4];
	cvta.to.global.u64 	%rd1, %rd15;
	cvta.to.global.u64 	%rd2, %rd16;
	cvta.to.global.u64 	%rd3, %rd17;
	cvta.to.global.u64 	%rd4, %rd14;
	ld.global.f64 	%fd1, [%rd4+16];
	cvt.rzi.s32.f64 	%r1, %fd1;
	mov.u32 	%r14, %tid.x;
	mov.u32 	%r15, %ctaid.x;
	mov.u32 	%r2, %ntid.x;
	mad.lo.s32 	%r40, %r2, %r15, %r14;
	setp.ge.s32 	%p1, %r40, %r1;
	@%p1 bra 	$L__BB5_24;
	ld.global.f64 	%fd2, [%rd4];
	cvt.rzi.s32.f64 	%r4, %fd2;
	mov.u32 	%r16, %nctaid.x;
	mul.lo.s32 	%r5, %r2, %r16;
	and.b32  	%r6, %r4, 3;
	and.b32  	%r7, %r4, 2147483644;
	neg.s32 	%r8, %r7;
	add.s64 	%rd5, %rd1, 8;
	cvta.to.global.u64 	%rd6, %rd13;
$L__BB5_2:
	setp.lt.s32 	%p2, %r4, 1;
	@%p2 bra 	$L__BB5_23;
	setp.lt.u32 	%p3, %r4, 4;
	mul.wide.u32 	%rd18, %r40, 4;
	add.s64 	%rd7, %rd2, %rd18;
	add.s64 	%rd8, %rd6, %rd18;
	add.s64 	%rd9, %rd3, %rd18;
	mov.b32 	%r42, 0;
	@%p3 bra 	$L__BB5_14;
	mov.u64 	%rd23, %rd5;
	mov.u32 	%r41, %r8;
$L__BB5_5:
	ld.global.u32 	%r18, [%rd23+-8];
	setp.ne.s32 	%p4, %r18, %r40;
	@%p4 bra 	$L__BB5_7;
	ld.global.u32 	%r19, [%rd7];
	add.s32 	%r20, %r19, 1;
	st.global.u32 	[%rd7], %r20;
	ld.global.f32 	%f1, [%rd8];
	ld.global.f32 	%f2, [%rd9];
	add.f32 	%f3, %f1, %f2;
	st.global.f32 	[%rd9], %f3;
$L__BB5_7:
	ld.global.u32 	%r21, [%rd23+-4];
	setp.ne.s32 	%p5, %r21, %r40;
	@%p5 bra 	$L__BB5_9;
	ld.global.u32 	%r22, [%rd7];
	add.s32 	%r23, %r22, 1;
	st.global.u32 	[%rd7], %r23;
	ld.global.f32 	%f4, [%rd8];
	ld.global.f32 	%f5, [%rd9];
	add.f32 	%f6, %f4, %f5;
	st.global.f32 	[%rd9], %f6;
$L__BB5_9:
	ld.global.u32 	%r24, [%rd23];
	setp.ne.s32 	%p6, %r24, %r40;
	@%p6 bra 	$L__BB5_11;
	ld.global.u32 	%r25, [%rd7];
	add.s32 	%r26, %r25, 1;
	st.global.u32 	[%rd7], %r26;
	ld.global.f32 	%f7, [%rd8];
	ld.global.f32 	%f8, [%rd9];
	add.f32 	%f9, %f7, %f8;
	st.global.f32 	[%rd9], %f9;
$L__BB5_11:
	ld.global.u32 	%r27, [%rd23+4];
	setp.ne.s32 	%p7, %r27, %r40;
	@%p7 bra 	$L__BB5_13;
	ld.global.u32 	%r28, [%rd7];
	add.s32 	%r29, %r28, 1;
	st.global.u32 	[%rd7], %r29;
	ld.global.f32 	%f10, [%rd8];
	ld.global.f32 	%f11, [%rd9];
	add.f32 	%f12, %f10, %f11;
	st.global.f32 	[%rd9], %f12;
$L__BB5_13:
	add.s32 	%r41, %r41, 4;
	add.s64 	%rd23, %rd23, 16;
	setp.ne.s32 	%p8, %r41, 0;
	mov.u32 	%r42, %r7;
	@%p8 bra 	$L__BB5_5;
$L__BB5_14:
	setp.eq.s32 	%p9, %r6, 0;
	@%p9 bra 	$L__BB5_23;
	mul.wide.u32 	%rd19, %r42, 4;
	add.s64 	%rd12, %rd1, %rd19;
	ld.global.u32 	%r30, [%rd12];
	setp.ne.s32 	%p10, %r30, %r40;
	@%p10 bra 	$L__BB5_17;
	ld.global.u32 	%r31, [%rd7];
	add.s32 	%r32, %r31, 1;
	st.global.u32 	[%rd7], %r32;
	ld.global.f32 	%f13, [%rd8];
	ld.global.f32 	%f14, [%rd9];
	add.f32 	%f15, %f13, %f14;
	st.global.f32 	[%rd9], %f15;
$L__BB5_17:
	setp.eq.s32 	%p11, %r6, 1;
	@%p11 bra 	$L__BB5_23;
	ld.global.u32 	%r33, [%rd12+4];
	setp.ne.s32 	%p12, %r33, %r40;
	@%p12 bra 	$L__BB5_20;
	ld.global.u32 	%r34, [%rd7];
	add.s32 	%r35, %r34, 1;
	st.global.u32 	[%rd7], %r35;
	ld.global.f32 	%f16, [%rd8];
	ld.global.f32 	%f17, [%rd9];
	add.f32 	%f18, %f16, %f17;
	st.global.f32 	[%rd9], %f18;
$L__BB5_20:
	setp.eq.s32 	%p13, %r6, 2;
	@%p13 bra 	$L__BB5_23;
	ld.global.u32 	%r36, [%rd12+8];
	setp.ne.s32 	%p14, %r36, %r40;
	@%p14 bra 	$L__BB5_23;
	ld.global.u32 	%r37, [%rd7];
	add.s32 	%r38, %r37, 1;
	st.global.u32 	[%rd7], %r38;
	ld.global.f32 	%f19, [%rd8];
	ld.global.f32 	%f20, [%rd9];
	add.f32 	%f21, %f19, %f20;
	st.global.f32 	[%rd9], %f21;
$L__BB5_23:
	mul.wide.u32 	%rd20, %r40, 4;
	add.s64 	%rd21, %rd3, %rd20;
	ld.global.f32 	%f22, [%rd21];
	add.s64 	%rd22, %rd2, %rd20;
	ld.global.u32 	%r39, [%rd22];
	cvt.rn.f32.s32 	%f23, %r39;
	add.f32 	%f24, %f23, 0f3A83126F;
	div.rn.f32 	%f25, %f22, %f24;
	st.global.f32 	[%rd21], %f25;
	add.s32 	%r40, %r40, %r5;
	setp.lt.s32 	%p15, %r40, %r1;
	@%p15 bra 	$L__BB5_2;
$L__BB5_24:
	ret;

}


// ===== COMPILED SASS (sm_100) =====

	.target	sm_100

	.elftype	@"ET_EXEC"


//--------------------- .note.nv.tkinfo           --------------------------
	.section	.note.nv.tkinfo,"",@"SHT_NOTE"
	.sectionflags	@"SHF_NOTE_NV_TKINFO"
	.tkinfo
        /*0018*/ 	.word	0x00000002
        /*0030*/ 	.string	""
        /*0030*/ 	.string	"ptxas"
        /*0030*/ 	.string	"Cuda compilation tools, release 13.0, V13.0.88"
        /*0030*/ 	.string	"Build cuda_13.0.r13.0/compiler.36424714_0"
        /*0030*/ 	.string	"-arch sm_100 -m 64 "



//--------------------- .note.nv.cuinfo           --------------------------
	.section	.note.nv.cuinfo,"",@"SHT_NOTE"
	.sectionflags	@"SHF_NOTE_NV_CUINFO"
        /*0018*/ 	.short	0x0002
        /*001a*/ 	.short	0x0064
        /*001c*/ 	.short	0x0082
	.zero		2


//--------------------- .nv.info                  --------------------------
	.section	.nv.info,"",@"SHT_CUDA_INFO"
	.align	4


	//----- nvinfo : EIATTR_REGCOUNT
	.align		4
        /*0000*/ 	.byte	0x04, 0x2f
        /*0002*/ 	.short	(.L_1 - .L_0)
	.align		4
.L_0:
        /*0004*/ 	.word	index@(_Z11computeCostPKdPKfS2_S2_PKbPKiS6_Pf)
        /*0008*/ 	.word	0x00000020


	//----- nvinfo : EIATTR_FRAME_SIZE
	.align		4
.L_1:
        /*000c*/ 	.byte	0x04, 0x11
        /*000e*/ 	.short	(.L_3 - .L_2)
	.align		4
.L_2:
        /*0010*/ 	.word	index@($__internal_1_$__cuda_sm3x_div_rn_noftz_f32_slowpath)
        /*0014*/ 	.word	0x00000000


	//----- nvinfo : EIATTR_FRAME_SIZE
	.align		4
.L_3:
        /*0018*/ 	.byte	0x04, 0x11
        /*001a*/ 	.short	(.L_5 - .L_4)
	.align		4
.L_4:
        /*001c*/ 	.word	index@(_Z11computeCostPKdPKfS2_S2_PKbPKiS6_Pf)
        /*0020*/ 	.word	0x00000000


	//----- nvinfo : EIATTR_REGCOUNT
	.align		4
.L_5:
        /*0024*/ 	.byte	0x04, 0x2f
        /*0026*/ 	.short	(.L_7 - .L_6)
	.align		4
.L_6:
        /*0028*/ 	.word	index@(_Z10bestFilterPKdPKbPKiS4_PKfPiPf)
        /*002c*/ 	.word	0x0000001e


	//----- nvinfo : EIATTR_FRAME_SIZE
	.align		4
.L_7:
        /*0030*/ 	.byte	0x04, 0x11
        /*0032*/ 	.short	(.L_9 - .L_8)
	.align		4
.L_8:
        /*0034*/ 	.word	index@(_Z10bestFilterPKdPKbPKiS4_PKfPiPf)
        /*0038*/ 	.word	0x00000000


	//----- nvinfo : EIATTR_REGCOUNT
	.align		4
.L_9:
        /*003c*/ 	.byte	0x04, 0x2f
        /*003e*/ 	.short	(.L_11 - .L_10)
	.align		4
.L_10:
        /*0040*/ 	.word	index@(_Z13average_snipsPKdPKiS2_S2_PKfS4_Pf)
        /*0044*/ 	.word	0x0000001e


	//----- nvinfo : EIATTR_FRAME_SIZE
	.align		4
.L_11:
        /*0048*/ 	.byte	0x04, 0x11
        /*004a*/ 	.short	(.L_13 - .L_12)
	.align		4
.L_12:
        /*004c*/ 	.word	index@(_Z13average_snipsPKdPKiS2_S2_PKfS4_Pf)
        /*0050*/ 	.word	0x00000000


	//----- nvinfo : EIATTR_REGCOUNT
	.align		4
.L_13:
        /*0054*/ 	.byte	0x04, 0x2f
        /*0056*/ 	.short	(.L_15 - .L_14)
	.align		4
.L_14:
        /*0058*/ 	.word	index@(_Z16average_snips_v3PKdPKiS2_PKfS4_Pf)
        /*005c*/ 	.word	0x0000001e


	//----- nvinfo : EIATTR_FRAME_SIZE
	.align		4
.L_15:
        /*0060*/ 	.byte	0x04, 0x11
        /*0062*/ 	.short	(.L_17 - .L_16)
	.align		4
.L_16:
        /*0064*/ 	.word	index@(_Z16average_snips_v3PKdPKiS2_PKfS4_Pf)
        /*0068*/ 	.word	0x00000000


	//----- nvinfo : EIATTR_REGCOUNT
	.align		4
.L_17:
        /*006c*/ 	.byte	0x04, 0x2f
        /*006e*/ 	.short	(.L_19 - .L_18)
	.align		4
.L_18:
        /*0070*/ 	.word	index@(_Z7sum_dWUPKdPKfPf)
        /*0074*/ 	.word	0x00000020


	//----- nvinfo : EIATTR_FRAME_SIZE
	.align		4
.L_19:
        /*0078*/ 	.byte	0x04, 0x11
        /*007a*/ 	.short	(.L_21 - .L_20)
	.align		4
.L_20:
        /*007c*/ 	.word	index@(_Z7sum_dWUPKdPKfPf)
        /*0080*/ 	.word	0x00000000


	//----- nvinfo : EIATTR_REGCOUNT
	.align		4
.L_21:
        /*0084*/ 	.byte	0x04, 0x2f
        /*0086*/ 	.short	(.L_23 - .L_22)
	.align		4
.L_22:
        /*0088*/ 	.word	index@(_Z12count_spikesPKdPKiPiPKfPf)
        /*008c*/ 	.word	0x0000001a


	//----- nvinfo : EIATTR_FRAME_SIZE
	.align		4
.L_23:
        /*0090*/ 	.byte	0x04, 0x11
        /*0092*/ 	.short	(.L_25 - .L_24)
	.align		4
.L_24:
        /*0094*/ 	.word	index@($__internal_0_$__cuda_sm3x_div_rn_noftz_f32_slowpath)
        /*0098*/ 	.word	0x00000000


	//----- nvinfo : EIATTR_FRAME_SIZE
	.align		4
.L_25:
        /*009c*/ 	.byte	0x04, 0x11
        /*009e*/ 	.short	(.L_27 - .L_26)
	.align		4
.L_26:
        /*00a0*/ 	.word	index@(_Z12count_spikesPKdPKiPiPKfPf)
        /*00a4*/ 	.word	0x00000000


	//----- nvinfo : EIATTR_MIN_STACK_SIZE
	.align		4
.L_27:
        /*00a8*/ 	.byte	0x04, 0x12
        /*00aa*/ 	.short	(.L_29 - .L_28)
	.align		4
.L_28:
        /*00ac*/ 	.word	index@(_Z12count_spikesPKdPKiPiPKfPf)
        /*00b0*/ 	.word	0x00000000


	//----- nvinfo : EIATTR_MIN_STACK_SIZE
	.align		4
.L_29:
        /*00b4*/ 	.byte	0x04, 0x12
        /*00b6*/ 	.short	(.L_31 - .L_30)
	.align		4
.L_30:
        /*00b8*/ 	.word	index@(_Z7sum_dWUPKdPKfPf)
        /*00bc*/ 	.word	0x00000000


	//----- nvinfo : EIATTR_MIN_STACK_SIZE
	.align		4
.L_31:
        /*00c0*/ 	.byte	0x04, 0x12
        /*00c2*/ 	.short	(.L_33 - .L_32)
	.align		4
.L_32:
        /*00c4*/ 	.word	index@(_Z16average_snips_v3PKdPKiS2_PKfS4_Pf)
        /*00c8*/ 	.word	0x00000000


	//----- nvinfo : EIATTR_MIN_STACK_SIZE
	.align		4
.L_33:
        /*00cc*/ 	.byte	0x04, 0x12
        /*00ce*/ 	.short	(.L_35 - .L_34)
	.align		4
.L_34:
        /*00d0*/ 	.word	index@(_Z13average_snipsPKdPKiS2_S2_PKfS4_Pf)
        /*00d4*/ 	.word	0x00000000


	//----- nvinfo : EIATTR_MIN_STACK_SIZE
	.align		4
.L_35:
        /*00d8*/ 	.byte	0x04, 0x12
        /*00da*/ 	.short	(.L_37 - .L_36)
	.align		4
.L_36:
        /*00dc*/ 	.word	index@(_Z10bestFilterPKdPKbPKiS4_PKfPiPf)
        /*00e0*/ 	.word	0x00000000


	//----- nvinfo : EIATTR_MIN_STACK_SIZE
	.align		4
.L_37:
        /*00e4*/ 	.byte	0x04, 0x12
        /*00e6*/ 	.short	(.L_39 - .L_38)
	.align		4
.L_38:
        /*00e8*/ 	.word	index@(_Z11computeCostPKdPKfS2_S2_PKbPKiS6_Pf)
        /*00ec*/ 	.word	0x00000000
.L_39:


//--------------------- .nv.compat                --------------------------
	.section	.nv.compat,"",@"SHT_CUDA_COMPAT_INFO"
	.align	4
        /*0000*/ 	.byte	0x02, 0x09, 0x00, 0x00, 0x02, 0x02, 0x01, 0x00, 0x02, 0x05, 0x05, 0x00, 0x03, 0x07, 0x01, 0x01
        /*0010*/ 	.byte	0x02, 0x03, 0x00, 0x00, 0x02, 0x06, 0x01, 0x00, 0x04, 0x0b, 0x08, 0x00, 0x01, 0x00, 0x00, 0x00
        /*0020*/ 	.byte	0x00, 0x00, 0x00, 0x00


//--------------------- .nv.info._Z12count_spikesPKdPKiPiPKfPf --------------------------
	.section	.nv.info._Z12count_spikesPKdPKiPiPKfPf,"",@"SHT_CUDA_INFO"
	.sectionflags	@""
	.align	4


	//----- nvinfo : EIATTR_CUDA_API_VERSION
	.align		4
        /*0000*/ 	.byte	0x04, 0x37
        /*0002*/ 	.short	(.L_41 - .L_40)
.L_40:
        /*0004*/ 	.word	0x00000082


	//----- nvinfo : EIATTR_KPARAM_INFO
	.align		4
.L_41:
        /*0008*/ 	.byte	0x04, 0x17
        /*000a*/ 	.short	(.L_43 - .L_42)
.L_42:
        /*000c*/ 	.word	0x00000000
        /*0010*/ 	.short	0x0004
        /*0012*/ 	.short	0x0020
        /*0014*/ 	.byte	0x00, 0xf5, 0x21, 0x00


	//----- nvinfo : EIATTR_KPARAM_INFO
	.align		4
.L_43:
        /*0018*/ 	.byte	0x04, 0x17
        /*001a*/ 	.short	(.L_45 - .L_44)
.L_44:
        /*001c*/ 	.word	0x00000000
        /*0020*/ 	.short	0x0003
        /*0022*/ 	.short	0x0018
        /*0024*/ 	.byte	0x00, 0xf5, 0x21, 0x00


	//----- nvinfo : EIATTR_KPARAM_INFO
	.align		4
.L_45:
        /*0028*/ 	.byte	0x04, 0x17
        /*002a*/ 	.short	(.L_47 - .L_46)
.L_46:
        /*002c*/ 	.word	0x00000000
        /*0030*/ 	.short	0x0002
        /*0032*/ 	.short	0x0010
        /*0034*/ 	.byte	0x00, 0xf5, 0x21, 0x00


	//----- nvinfo : EIATTR_KPARAM_INFO
	.align		4
.L_47:
        /*0038*/ 	.byte	0x04, 0x17
        /*003a*/ 	.short	(.L_49 - .L_48)
.L_48:
        /*003c*/ 	.word	0x00000000
        /*0040*/ 	.short	0x0001
        /*0042*/ 	.short	0x0008
        /*0044*/ 	.byte	0x00, 0xf5, 0x21, 0x00


	//----- nvinfo : EIATTR_KPARAM_INFO
	.align		4
.L_49:
        /*0048*/ 	.byte	0x04, 0x17
        /*004a*/ 	.short	(.L_51 - .L_50)
.L_50:
        /*004c*/ 	.word	0x00000000
        /*0050*/ 	.short	0x0000
        /*0052*/ 	.short	0x0000
        /*0054*/ 	.byte	0x00, 0xf5, 0x21, 0x00


	//----- nvinfo : EIATTR_SPARSE_MMA_MASK
	.align		4
.L_51:
        /*0058*/ 	.byte	0x03, 0x50
        /*005a*/ 	.short	0x0000


	//----- nvinfo : EIATTR_MAXREG_COUNT
	.align		4
        /*005c*/ 	.byte	0x03, 0x1b
        /*005e*/ 	.short	0x00ff


	//----- nvinfo : EIATTR_MERCURY_ISA_VERSION
	.align		4
        /*0060*/ 	.byte	0x03, 0x5f
        /*0062*/ 	.short	0x0101


	//----- nvinfo : EIATTR_VRC_CTA_INIT_COUNT
	.align		4
        /*0064*/ 	.byte	0x02, 0x4a
	.zero		1
	.zero		1


	//----- nvinfo : EIATTR_EXIT_INSTR_OFFSETS
	.align		4
        /*0068*/ 	.byte	0x04, 0x1c
        /*006a*/ 	.short	(.L_53 - .L_52)


	//   ....[0]....
.L_52:
        /*006c*/ 	.word	0x000000a0


	//   ....[1]....
        /*0070*/ 	.word	0x00001840


	//----- nvinfo : EIATTR_CRS_STACK_SIZE
	.align		4
.L_53:
        /*0074*/ 	.byte	0x04, 0x1e
        /*0076*/ 	.short	(.L_55 - .L_54)
.L_54:
        /*0078*/ 	.word	0x00000000


	//----- nvinfo : EIATTR_CBANK_PARAM_SIZE
	.align		4
.L_55:
        /*007c*/ 	.byte	0x03, 0x19
        /*007e*/ 	.short	0x0028


	//----- nvinfo : EIATTR_PARAM_CBANK
	.align		4
        /*0080*/ 	.byte	0x04, 0x0a
        /*0082*/ 	.short	(.L_57 - .L_56)
	.align		4
.L_56:
        /*0084*/ 	.word	index@(.nv.constant0._Z12count_spikesPKdPKiPiPKfPf)
        /*0088*/ 	.short	0x0380
        /*008a*/ 	.short	0x0028


	//----- nvinfo : EIATTR_SW_WAR
	.align		4
.L_57:
        /*008c*/ 	.byte	0x04, 0x36
        /*008e*/ 	.short	(.L_59 - .L_58)
.L_58:
        /*0090*/ 	.word	0x00000008
.L_59:


//--------------------- .nv.info._Z7sum_dWUPKdPKfPf --------------------------
	.section	.nv.info._Z7sum_dWUPKdPKfPf,"",@"SHT_CUDA_INFO"
	.sectionflags	@""
	.align	4


	//----- nvinfo : EIATTR_CUDA_API_VERSION
	.align		4
        /*0000*/ 	.byte	0x04, 0x37
        /*0002*/ 	.short	(.L_61 - .L_60)
.L_60:
        /*0004*/ 	.word	0x00000082


	//----- nvinfo : EIATTR_KPARAM_INFO
	.align		4
.L_61:
        /*0008*/ 	.byte	0x04, 0x17
        /*000a*/ 	.short	(.L_63 - .L_62)
.L_62:
        /*000c*/ 	.word	0x00000000
        /*0010*/ 	.short	0x0002
        /*0012*/ 	.short	0x0010
        /*0014*/ 	.byte	0x00, 0xf5, 0x21, 0x00


	//----- nvinfo : EIATTR_KPARAM_INFO
	.align		4
.L_63:
        /*0018*/ 	.byte	0x04, 0x17
        /*001a*/ 	.short	(.L_65 - .L_64)
.L_64:
        /*001c*/ 	.word	0x00000000
        /*0020*/ 	.short	0x0001
        /*0022*/ 	.short	0x0008
        /*0024*/ 	.byte	0x00, 0xf5, 0x21, 0x00


	//----- nvinfo : EIATTR_KPARAM_INFO
	.align		4
.L_65:
        /*0028*/ 	.byte	0x04, 0x17
        /*002a*/ 	.short	(.L_67 - .L_66)
.L_66:
        /*002c*/ 	.word	0x00000000
        /*0030*/ 	.short	0x0000
        /*0032*/ 	.short	0x0000
        /*0034*/ 	.byte	0x00, 0xf5, 0x21, 0x00


	//----- nvinfo : EIATTR_SPARSE_MMA_MASK
	.align		4
.L_67:
        /*0038*/ 	.byte	0x03, 0x50
        /*003a*/ 	.short	0x0000


	//----- nvinfo : EIATTR_MAXREG_COUNT
	.align		4
        /*003c*/ 	.byte	0x03, 0x1b
        /*003e*/ 	.short	0x00ff


	//----- nvinfo : EIATTR_MERCURY_ISA_VERSION
	.align		4
        /*0040*/ 	.byte	0x03, 0x5f
        /*0042*/ 	.short	0x0101


	//----- nvinfo : EIATTR_VRC_CTA_INIT_COUNT
	.align		4
        /*0044*/ 	.byte	0x02, 0x4a
	.zero		1
	.zero		1


	//----- nvinfo : EIATTR_EXIT_INSTR_OFFSETS
	.align		4
        /*0048*/ 	.byte	0x04, 0x1c
        /*004a*/ 	.short	(.L_69 - .L_68)


	//   ....[0]....
.L_68:
        /*004c*/ 	.word	0x000000d0


	//   ....[1]....
        /*0050*/ 	.word	0x00000c50


	//----- nvinfo : EIATTR_CRS_STACK_SIZE
	.align		4
.L_69:
        /*0054*/ 	.byte	0x04, 0x1e
        /*0056*/ 	.short	(.L_71 - .L_70)
.L_70:
        /*0058*/ 	.word	0x00000000


	//----- nvinfo : EIATTR_CBANK_PARAM_SIZE
	.align		4
.L_71:
        /*005c*/ 	.byte	0x03, 0x19
        /*005e*/ 	.short	0x0018


	//----- nvinfo : EIATTR_PARAM_CBANK
	.align		4
        /*0060*/ 	.byte	0x04, 0x0a
        /*0062*/ 	.short	(.L_73 - .L_72)
	.align		4
.L_72:
        /*0064*/ 	.word	index@(.nv.constant0._Z7sum_dWUPKdPKfPf)
        /*0068*/ 	.short	0x0380
        /*006a*/ 	.short	0x0018


	//----- nvinfo : EIATTR_SW_WAR
	.align		4
.L_73:
        /*006c*/ 	.byte	0x04, 0x36
        /*006e*/ 	.short	(.L_75 - .L_74)
.L_74:
        /*0070*/ 	.word	0x00000008
.L_75:


//--------------------- .nv.info._Z16average_snips_v3PKdPKiS2_PKfS4_Pf --------------------------
	.section	.nv.info._Z16average_snips_v3PKdPKiS2_PKfS4_Pf,"",@"SHT_CUDA_INFO"
	.sectionflags	@""
	.align	4


	//----- nvinfo : EIATTR_CUDA_API_VERSION
	.align		4
        /*0000*/ 	.byte	0x04, 0x37
        /*0002*/ 	.short	(.L_77 - .L_76)
.L_76:
        /*0004*/ 	.word	0x00000082


	//----- nvinfo : EIATTR_KPARAM_INFO
	.align		4
.L_77:
        /*0008*/ 	.byte	0x04, 0x17
        /*000a*/ 	.short	(.L_79 - .L_78)
.L_78:
        /*000c*/ 	.word	0x00000000
        /*0010*/ 	.short	0x0005
        /*0012*/ 	.short	0x0028
        /*0014*/ 	.byte	0x00, 0xf5, 0x21, 0x00


	//----- nvinfo : EIATTR_KPARAM_INFO
	.align		4
.L_79:
        /*0018*/ 	.byte	0x04, 0x17
        /*001a*/ 	.short	(.L_81 - .L_80)
.L_80:
        /*001c*/ 	.word	0x00000000
        /*0020*/ 	.short	0x0004
        /*0022*/ 	.short	0x0020
        /*0024*/ 	.byte	0x00, 0xf5, 0x21, 0x00


	//----- nvinfo : EIATTR_KPARAM_INFO
	.align		4
.L_81:
        /*0028*/ 	.byte	0x04, 0x17
        /*002a*/ 	.short	(.L_83 - .L_82)
.L_82:
        /*002c*/ 	.word	0x00000000
        /*0030*/ 	.short	0x0003
        /*0032*/ 	.short	0x0018
        /*0034*/ 	.byte	0x00, 0xf5, 0x21, 0x00


	//----- nvinfo : EIATTR_KPARAM_INFO
	.align		4
.L_83:
        /*0038*/ 	.byte	0x04, 0x17
        /*003a*/ 	.short	(.L_85 - .L_84)
.L_84:
        /*003c*/ 	.word	0x00000000
        /*0040*/ 	.short	0x0002
        /*0042*/ 	.short	0x0010
        /*0044*/ 	.byte	0x00, 0xf5, 0x21, 0x00


	//----- nvinfo : EIATTR_KPARAM_INFO
	.align		4
.L_85:
        /*0048*/ 	.byte	0x04, 0x17
        /*004a*/ 	.short	(.L_87 - .L_86)
.L_86:
        /*004c*/ 	.word	0x00000000
        /*0050*/ 	.short	0x0001
        /*0052*/ 	.short	0x0008
        /*0054*/ 	.byte	0x00, 0xf5, 0x21, 0x00


	//----- nvinfo : EIATTR_KPARAM_INFO
	.align		4
.L_87:
        /*0058*/ 	.byte	0x04, 0x17
        /*005a*/ 	.short	(.L_89 - .L_88)
.L_88:
        /*005c*/ 	.word	0x00000000
        /*0060*/ 	.short	0x0000
        /*0062*/ 	.short	0x0000
        /*0064*/ 	.byte	0x00, 0xf5, 0x21, 0x00


	//----- nvinfo : EIATTR_SPARSE_MMA_MASK
	.align		4
.L_89:
        /*0068*/ 	.byte	0x03, 0x50
        /*006a*/ 	.short	0x0000


	//----- nvinfo : EIATTR_MAXREG_COUNT
	.align		4
        /*006c*/ 	.byte	0x03, 0x1b
        /*006e*/ 	.short	0x00ff


	//----- nvinfo : EIATTR_MERCURY_ISA_VERSION
	.align		4
        /*0070*/ 	.byte	0x03, 0x5f
        /*0072*/ 	.short	0x0101


	//----- nvinfo : EIATTR_VRC_CTA_INIT_COUNT
	.align		4
        /*0074*/ 	.byte	0x02, 0x4a
	.zero		1
	.zero		1


	//----- nvinfo : EIATTR_EXIT_INSTR_OFFSETS
	.align		4
        /*0078*/ 	.byte	0x04, 0x1c
        /*007a*/ 	.short	(.L_91 - .L_90)


	//   ....[0]....
.L_90:
        /*007c*/ 	.word	0x00000060


	//   ....[1]....
        /*0080*/ 	.word	0x000005f0


	//   ....[2]....
        /*0084*/ 	.word	0x00000820


	//----- nvinfo : EIATTR_CBANK_PARAM_SIZE
	.align		4
.L_91:
        /*0088*/ 	.byte	0x03, 0x19
        /*008a*/ 	.short	0x0030


	//----- nvinfo : EIATTR_PARAM_CBANK
	.align		4
        /*008c*/ 	.byte	0x04, 0x0a
        /*008e*/ 	.short	(.L_93 - .L_92)
	.align		4
.L_92:
        /*0090*/ 	.word	index@(.nv.constant0._Z16average_snips_v3PKdPKiS2_PKfS4_Pf)
        /*0094*/ 	.short	0x0380
        /*0096*/ 	.short	0x0030


	//----- nvinfo : EIATTR_SW_WAR
	.align		4
.L_93:
        /*0098*/ 	.byte	0x04, 0x36
        /*009a*/ 	.short	(.L_95 - .L_94)
.L_94:
        /*009c*/ 	.word	0x00000008
.L_95:


//--------------------- .nv.info._Z13average_snipsPKdPKiS2_S2_PKfS4_Pf --------------------------
	.section	.nv.info._Z13average_snipsPKdPKiS2_S2_PKfS4_Pf,"",@"SHT_CUDA_INFO"
	.sectionflags	@""
	.align	4


	//----- nvinfo : EIATTR_CUDA_API_VERSION
	.align		4
        /*0000*/ 	.byte	0x04, 0x37
        /*0002*/ 	.short	(.L_97 - .L_96)
.L_96:
        /*0004*/ 	.word	0x00000082


	//----- nvinfo : EIATTR_KPARAM_INFO
	.align		4
.L_97:
        /*0008*/ 	.byte	0x04, 0x17
        /*000a*/ 	.short	(.L_99 - .L_98)
.L_98:
        /*000c*/ 	.word	0x00000000
        /*0010*/ 	.short	0x0006
        /*0012*/ 	.short	0x0030
        /*0014*/ 	.byte	0x00, 0xf5, 0x21, 0x00


	//----- nvinfo : EIATTR_KPARAM_INFO
	.align		4
.L_99:
        /*0018*/ 	.byte	0x04, 0x17
        /*001a*/ 	.short	(.L_101 - .L_100)
.L_100:
        /*001c*/ 	.word	0x00000000
        /*0020*/ 	.short	0x0005
        /*0022*/ 	.short	0x0028
        /*0024*/ 	.byte	0x00, 0xf5, 0x21, 0x00


	//----- nvinfo : EIATTR_KPARAM_INFO
	.align		4
.L_101:
        /*0028*/ 	.byte	0x04, 0x17
        /*002a*/ 	.short	(.L_103 - .L_102)
.L_102:
        /*002c*/ 	.word	0x00000000
        /*0030*/ 	.short	0x0004
        /*0032*/ 	.short	0x0020
        /*0034*/ 	.byte	0x00, 0xf5, 0x21, 0x00


	//----- nvinfo : EIATTR_KPARAM_INFO
	.align		4
.L_103:
        /*0038*/ 	.byte	0x04, 0x17
        /*003a*/ 	.short	(.L_105 - .L_104)
.L_104:
        /*003c*/ 	.word	0x00000000
        /*0040*/ 	.short	0x0003
        /*0042*/ 	.short	0x0018
        /*0044*/ 	.byte	0x00, 0xf5, 0x21, 0x00


	//----- nvinfo : EIATTR_KPARAM_INFO
	.align		4
.L_105:
        /*0048*/ 	.byte	0x04, 0x17
        /*004a*/ 	.short	(.L_107 - .L_106)
.L_106:
        /*004c*/ 	.word	0x00000000
        /*0050*/ 	.short	0x0002
        /*0052*/ 	.short	0x0010
        /*0054*/ 	.byte	0x00, 0xf5, 0x21, 0x00


	//----- nvinfo : EIATTR_KPARAM_INFO
	.align		4
.L_107:
        /*0058*/ 	.byte	0x04, 0x17
        /*005a*/ 	.short	(.L_109 - .L_108)
.L_108:
        /*005c*/ 	.word	0x00000000
        /*0060*/ 	.short	0x0001
        /*0062*/ 	.short	0x0008
        /*0064*/ 	.byte	0x00, 0xf5, 0x21, 0x00


	//----- nvinfo : EIATTR_KPARAM_INFO
	.align		4
.L_109:
        /*0068*/ 	.byte	0x04, 0x17
        /*006a*/ 	.short	(.L_111 - .L_110)
.L_110:
        /*006c*/ 	.word	0x00000000
        /*0070*/ 	.short	0x0000
        /*0072*/ 	.short	0x0000
        /*0074*/ 	.byte	0x00, 0xf5, 0x21, 0x00


	//----- nvinfo : EIATTR_SPARSE_MMA_MASK
	.align		4
.L_111:
        /*0078*/ 	.byte	0x03, 0x50
        /*007a*/ 	.short	0x0000


	//----- nvinfo : EIATTR_MAXREG_COUNT
	.align		4
        /*007c*/ 	.byte	0x03, 0x1b
        /*007e*/ 	.short	0x00ff


	//----- nvinfo : EIATTR_MERCURY_ISA_VERSION
	.align		4
        /*0080*/ 	.byte	0x03, 0x5f
        /*0082*/ 	.short	0x0101


	//----- nvinfo : EIATTR_VRC_CTA_INIT_COUNT
	.align		4
        /*0084*/ 	.byte	0x02, 0x4a
	.zero		1
	.zero		1


	//----- nvinfo : EIATTR_EXIT_INSTR_OFFSETS
	.align		4
        /*0088*/ 	.byte	0x04, 0x1c
        /*008a*/ 	.short	(.L_113 - .L_112)


	//   ....[0]....
.L_112:
        /*008c*/ 	.word	0x00000060


	//   ....[1]....
        /*0090*/ 	.word	0x00000780


	//   ....[2]....
        /*0094*/ 	.word	0x000009d0


	//----- nvinfo : EIATTR_CBANK_PARAM_SIZE
	.align		4
.L_113:
        /*0098*/ 	.byte	0x03, 0x19
        /*009a*/ 	.short	0x0038


	//----- nvinfo : EIATTR_PARAM_CBANK
	.align		4
        /*009c*/ 	.byte	0x04, 0x0a
        /*009e*/ 	.short	(.L_115 - .L_114)
	.align		4
.L_114:
        /*00a0*/ 	.word	index@(.nv.constant0._Z13average_snipsPKdPKiS2_S2_PKfS4_Pf)
        /*00a4*/ 	.short	0x0380
        /*00a6*/ 	.short	0x0038


	//----- nvinfo : EIATTR_SW_WAR
	.align		4
.L_115:
        /*00a8*/ 	.byte	0x04, 0x36
        /*00aa*/ 	.short	(.L_117 - .L_116)
.L_116:
        /*00ac*/ 	.word	0x00000008
.L_117:


//--------------------- .nv.info._Z10bestFilterPKdPKbPKiS4_PKfPiPf --------------------------
	.section	.nv.info._Z10bestFilterPKdPKbPKiS4_PKfPiPf,"",@"SHT_CUDA_INFO"
	.sectionflags	@""
	.align	4


	//----- nvinfo : EIATTR_CUDA_API_VERSION
	.align		4
        /*0000*/ 	.byte	0x04, 0x37
        /*0002*/ 	.short	(.L_119 - .L_118)
.L_118:
        /*0004*/ 	.word	0x00000082


	//----- nvinfo : EIATTR_KPARAM_INFO
	.align		4
.L_119:
        /*0008*/ 	.byte	0x04, 0x17
        /*000a*/ 	.short	(.L_121 - .L_120)
.L_120:
        /*000c*/ 	.word	0x00000000
        /*0010*/ 	.short	0x0006
        /*0012*/ 	.short	0x0030
        /*0014*/ 	.byte	0x00, 0xf5, 0x21, 0x00


	//----- nvinfo : EIATTR_KPARAM_INFO
	.align		4
.L_121:
        /*0018*/ 	.byte	0x04, 0x17
        /*001a*/ 	.short	(.L_123 - .L_122)
.L_122:
        /*001c*/ 	.word	0x00000000
        /*0020*/ 	.short	0x0005
        /*0022*/ 	.short	0x0028
        /*0024*/ 	.byte	0x00, 0xf5, 0x21, 0x00


	//----- nvinfo : EIATTR_KPARAM_INFO
	.align		4
.L_123:
        /*0028*/ 	.byte	0x04, 0x17
        /*002a*/ 	.short	(.L_125 - .L_124)
.L_124:
        /*002c*/ 	.word	0x00000000
        /*0030*/ 	.short	0x0004
        /*0032*/ 	.short	0x0020
        /*0034*/ 	.byte	0x00, 0xf5, 0x21, 0x00


	//----- nvinfo : EIATTR_KPARAM_INFO
	.align		4
.L_125:
        /*0038*/ 	.byte	0x04, 0x17
        /*003a*/ 	.short	(.L_127 - .L_126)
.L_126:
        /*003c*/ 	.word	0x00000000
        /*0040*/ 	.short	0x0003
        /*0042*/ 	.short	0x0018
        /*0044*/ 	.byte	0x00, 0xf5, 0x21, 0x00


	//----- nvinfo : EIATTR_KPARAM_INFO
	.align		4
.L_127:
        /*0048*/ 	.byte	0x04, 0x17
        /*004a*/ 	.short	(.L_129 - .L_128)
.L_128:
        /*004c*/ 	.word	0x00000000
        /*0050*/ 	.short	0x0002
        /*0052*/ 	.short	0x0010
        /*0054*/ 	.byte	0x00, 0xf5, 0x21, 0x00


	//----- nvinfo : EIATTR_KPARAM_INFO
	.align		4
.L_129:
        /*0058*/ 	.byte	0x04, 0x17
        /*005a*/ 	.short	(.L_131 - .L_130)
.L_130:
        /*005c*/ 	.word	0x00000000
        /*0060*/ 	.short	0x0001
        /*0062*/ 	.short	0x0008
        /*0064*/ 	.byte	0x00, 0xf5, 0x21, 0x00


	//----- nvinfo : EIATTR_KPARAM_INFO
	.align		4
.L_131:
        /*0068*/ 	.byte	0x04, 0x17
        /*006a*/ 	.short	(.L_133 - .L_132)
.L_132:
        /*006c*/ 	.word	0x00000000
        /*0070*/ 	.short	0x0000
        /*0072*/ 	.short	0x0000
        /*0074*/ 	.byte	0x00, 0xf5, 0x21, 0x00


	//----- nvinfo : EIATTR_SPARSE_MMA_MASK
	.align		4
.L_133:
        /*0078*/ 	.byte	0x03, 0x50
        /*007a*/ 	.short	0x0000


	//----- nvinfo : EIATTR_MAXREG_COUNT
	.align		4
        /*007c*/ 	.byte	0x03, 0x1b
        /*007e*/ 	.short	0x00ff


	//----- nvinfo : EIATTR_MERCURY_ISA_VERSION
	.align		4
        /*0080*/ 	.byte	0x03, 0x5f
        /*0082*/ 	.short	0x0101


	//----- nvinfo : EIATTR_VRC_CTA_INIT_COUNT
	.align		4
        /*0084*/ 	.byte	0x02, 0x4a
	.zero		1
	.zero		1


	//----- nvinfo : EIATTR_EXIT_INSTR_OFFSETS
	.align		4
        /*0088*/ 	.byte	0x04, 0x1c
        /*008a*/ 	.short	(.L_135 - .L_134)


	//   ....[0]....
.L_134:
        /*008c*/ 	.word	0x000000a0


	//   ....[1]....
        /*0090*/ 	.word	0x00000a50


	//----- nvinfo : EIATTR_CRS_STACK_SIZE
	.align		4
.L_135:
        /*0094*/ 	.byte	0x04, 0x1e
        /*0096*/ 	.short	(.L_137 - .L_136)
.L_136:
        /*0098*/ 	.word	0x00000000


	//----- nvinfo : EIATTR_CBANK_PARAM_SIZE
	.align		4
.L_137:
        /*009c*/ 	.byte	0x03, 0x19
        /*009e*/ 	.short	0x0038


	//----- nvinfo : EIATTR_PARAM_CBANK
	.align		4
        /*00a0*/ 	.byte	0x04, 0x0a
        /*00a2*/ 	.short	(.L_139 - .L_138)
	.align		4
.L_138:
        /*00a4*/ 	.word	index@(.nv.constant0._Z10bestFilterPKdPKbPKiS4_PKfPiPf)
        /*00a8*/ 	.short	0x0380
        /*00aa*/ 	.short	0x0038


	//----- nvinfo : EIATTR_SW_WAR
	.align		4
.L_139:
        /*00ac*/ 	.byte	0x04, 0x36
        /*00ae*/ 	.short	(.L_141 - .L_140)
.L_140:
        /*00b0*/ 	.word	0x00000008
.L_141:


//--------------------- .nv.info._Z11computeCostPKdPKfS2_S2_PKbPKiS6_Pf --------------------------
	.section	.nv.info._Z11computeCostPKdPKfS2_S2_PKbPKiS6_Pf,"",@"SHT_CUDA_INFO"
	.sectionflags	@""
	.align	4


	//----- nvinfo : EIATTR_CUDA_API_VERSION
	.align		4
        /*0000*/ 	.byte	0x04, 0x37
        /*0002*/ 	.short	(.L_143 - .L_142)
.L_142:
        /*0004*/ 	.word	0x00000082


	//----- nvinfo : EIATTR_KPARAM_INFO
	.align		4
.L_143:
        /*0008*/ 	.byte	0x04, 0x17
        /*000a*/ 	.short	(.L_145 - .L_144)
.L_144:
        /*000c*/ 	.word	0x00000000
        /*0010*/ 	.short	0x0007
        /*0012*/ 	.short	0x0038
        /*0014*/ 	.byte	0x00, 0xf5, 0x21, 0x00


	//----- nvinfo : EIATTR_KPARAM_INFO
	.align		4
.L_145:
        /*0018*/ 	.byte	0x04, 0x17
        /*001a*/ 	.short	(.L_147 - .L_146)
.L_146:
        /*001c*/ 	.word	0x00000000
        /*0020*/ 	.short	0x0006
        /*0022*/ 	.short	0x0030
        /*0024*/ 	.byte	0x00, 0xf5, 0x21, 0x00


	//----- nvinfo : EIATTR_KPARAM_INFO
	.align		4
.L_147:
        /*0028*/ 	.byte	0x04, 0x17
        /*002a*/ 	.short	(.L_149 - .L_148)
.L_148:
        /*002c*/ 	.word	0x00000000
        /*0030*/ 	.short	0x0005
        /*0032*/ 	.short	0x0028
        /*0034*/ 	.byte	0x00, 0xf5, 0x21, 0x00


	//----- nvinfo : EIATTR_KPARAM_INFO
	.align		4
.L_149:
        /*0038*/ 	.byte	0x04, 0x17
        /*003a*/ 	.short	(.L_151 - .L_150)
.L_150:
        /*003c*/ 	.word	0x00000000
        /*0040*/ 	.short	0x0004
        /*0042*/ 	.short	0x0020
        /*0044*/ 	.byte	0x00, 0xf5, 0x21, 0x00


	//----- nvinfo : EIATTR_KPARAM_INFO
	.align		4
.L_151:
        /*0048*/ 	.byte	0x04, 0x17
        /*004a*/ 	.short	(.L_153 - .L_152)
.L_152:
        /*004c*/ 	.word	0x00000000
        /*0050*/ 	.short	0x0003
        /*0052*/ 	.short	0x0018
        /*0054*/ 	.byte	0x00, 0xf5, 0x21, 0x00


	//----- nvinfo : EIATTR_KPARAM_INFO
	.align		4
.L_153:
        /*0058*/ 	.byte	0x04, 0x17
        /*005a*/ 	.short	(.L_155 - .L_154)
.L_154:
        /*005c*/ 	.word	0x00000000
        /*0060*/ 	.short	0x0002
        /*0062*/ 	.short	0x0010
        /*0064*/ 	.byte	0x00, 0xf5, 0x21, 0x00


	//----- nvinfo : EIATTR_KPARAM_INFO
	.align		4
.L_155:
        /*0068*/ 	.byte	0x04, 0x17
        /*006a*/ 	.short	(.L_157 - .L_156)
.L_156:
        /*006c*/ 	.word	0x00000000
        /*0070*/ 	.short	0x0001
        /*0072*/ 	.short	0x0008
        /*0074*/ 	.byte	0x00, 0xf5, 0x21, 0x00


	//----- nvinfo : EIATTR_KPARAM_INFO
	.align		4
.L_157:
        /*0078*/ 	.byte	0x04, 0x17
        /*007a*/ 	.short	(.L_159 - .L_158)
.L_158:
        /*007c*/ 	.word	0x00000000
        /*0080*/ 	.short	0x0000
        /*0082*/ 	.short	0x0000
        /*0084*/ 	.byte	0x00, 0xf5, 0x21, 0x00


	//----- nvinfo : EIATTR_SPARSE_MMA_MASK
	.align		4
.L_159:
        /*0088*/ 	.byte	0x03, 0x50
        /*008a*/ 	.short	0x0000


	//----- nvinfo : EIATTR_MAXREG_COUNT
	.align		4
        /*008c*/ 	.byte	0x03, 0x1b
        /*008e*/ 	.short	0x00ff


	//----- nvinfo : EIATTR_MERCURY_ISA_VERSION
	.align		4
        /*0090*/ 	.byte	0x03, 0x5f
        /*0092*/ 	.short	0x0101


	//----- nvinfo : EIATTR_VRC_CTA_INIT_COUNT
	.align		4
        /*0094*/ 	.byte	0x02, 0x4a
	.zero		1
	.zero		1


	//----- nvinfo : EIATTR_EXIT_INSTR_OFFSETS
	.align		4
        /*0098*/ 	.byte	0x04, 0x1c
        /*009a*/ 	.short	(.L_161 - .L_160)


	//   ....[0]....
.L_160:
        /*009c*/ 	.word	0x00000080


	//   ....[1]....
        /*00a0*/ 	.word	0x000010d0


	//----- nvinfo : EIATTR_CRS_STACK_SIZE
	.align		4
.L_161:
        /*00a4*/ 	.byte	0x04, 0x1e
        /*00a6*/ 	.short	(.L_163 - .L_162)
.L_162:
        /*00a8*/ 	.word	0x00000000


	//----- nvinfo : EIATTR_CBANK_PARAM_SIZE
	.align		4
.L_163:
        /*00ac*/ 	.byte	0x03, 0x19
        /*00ae*/ 	.short	0x0040


	//----- nvinfo : EIATTR_PARAM_CBANK
	.align		4
        /*00b0*/ 	.byte	0x04, 0x0a
        /*00b2*/ 	.short	(.L_165 - .L_164)
	.align		4
.L_164:
        /*00b4*/ 	.word	index@(.nv.constant0._Z11computeCostPKdPKfS2_S2_PKbPKiS6_Pf)
        /*00b8*/ 	.short	0x0380
        /*00ba*/ 	.short	0x0040


	//----- nvinfo : EIATTR_SW_WAR
	.align		4
.L_165:
        /*00bc*/ 	.byte	0x04, 0x36
        /*00be*/ 	.short	(.L_167 - .L_166)
.L_166:
        /*00c0*/ 	.word	0x00000008
.L_167:


//--------------------- .nv.callgraph             --------------------------
	.section	.nv.callgraph,"",@"SHT_CUDA_CALLGRAPH"
	.align	4
	.sectionentsize	8
	.align		4
        /*0000*/ 	.word	0x00000000
	.align		4
        /*0004*/ 	.word	0xffffffff
	.align		4
        /*0008*/ 	.word	0x00000000
	.align		4
        /*000c*/ 	.word	0xfffffffe
	.align		4
        /*0010*/ 	.word	0x00000000
	.align		4
        /*0014*/ 	.word	0xfffffffd
	.align		4
        /*0018*/ 	.word	0x00000000
	.align		4
        /*001c*/ 	.word	0xfffffffc


//--------------------- .text._Z12count_spikesPKdPKiPiPKfPf --------------------------
	.section	.text._Z12count_spikesPKdPKiPiPKfPf,"ax",@progbits
	.align	128
        .global         _Z12count_spikesPKdPKiPiPKfPf
        .type           _Z12count_spikesPKdPKiPiPKfPf,@function
        .size           _Z12count_spikesPKdPKiPiPKfPf,(.L_x_84 - _Z12count_spikesPKdPKiPiPKfPf)
        .other          _Z12count_spikesPKdPKiPiPKfPf,@"STO_CUDA_ENTRY STV_DEFAULT"
_Z12count_spikesPKdPKiPiPKfPf:
.text._Z12count_spikesPKdPKiPiPKfPf:
[----:B------:R-:W-:Y:S08]  /*0000*/  LDC R1, c[0x0][0x37c] ;  /* 0x0000df00ff017b82 */ /* 0x000ff00000000800 */
[----:B------:R-:W0:Y:S01]  /*0010*/  LDC.64 R4, c[0x0][0x380] ;  /* 0x0000e000ff047b82 */ /* 0x000e220000000a00 */
[----:B------:R-:W0:Y:S02]  /*0020*/  LDCU.64 UR6, c[0x0][0x358] ;  /* 0x00006b00ff0677ac */ /* 0x000e240008000a00 */
[----:B0-----:R-:W2:Y:S05]  /*0030*/  LDG.E.64 R2, desc[UR6][R4.64+0x10] ;  /* 0x0000100604027981 */ /* 0x001eaa000c1e1b00 */
[----:B------:R-:W0:Y:S01]  /*0040*/  S2UR UR4, SR_CTAID.X ;  /* 0x00000000000479c3 */ /* 0x000e220000002500 */
[----:B------:R-:W0:Y:S07]  /*0050*/  S2R R9, SR_TID.X ;  /* 0x0000000000097919 */ /* 0x000e2e0000002100 */
[----:B------:R-:W0:Y:S02]  /*0060*/  LDC R8, c[0x0][0x360] ;  /* 0x0000d800ff087b82 */ /* 0x000e240000000800 */
[----:B0-----:R-:W-:Y:S01]  /*0070*/  IMAD R9, R8, UR4, R9 ;  /* 0x0000000408097c24 */ /* 0x001fe2000f8e0209 */
[----:B--2---:R-:W0:Y:S04]  /*0080*/  F2I.F64.TRUNC R2, R2 ;  /* 0x0000000200027311 */ /* 0x004e28000030d100 */
[----:B0-----:R-:W-:-:S13]  /*0090*/  ISETP.GE.AND P0, PT, R9, R2, PT ;  /* 0x000000020900720c */ /* 0x001fda0003f06270 */
[----:B------:R-:W-:Y:S05]  /*00a0*/  @P0 EXIT ;  /* 0x000000000000094d */ /* 0x000fea0003800000 */
[----:B------:R-:W2:Y:S01]  /*00b0*/  LDG.E.64 R4, desc[UR6][R4.64] ;  /* 0x0000000604047981 */ /* 0x000ea2000c1e1b00 */
[----:B------:R-:W0:Y:S01]  /*00c0*/  LDCU.64 UR4, c[0x0][0x388] ;  /* 0x00007100ff0477ac */ /* 0x000e220008000a00 */
[----:B------:R-:W1:Y:S01]  /*00d0*/  LDCU UR8, c[0x0][0x370] ;  /* 0x00006e00ff0877ac */ /* 0x000e620008000800 */
[----:B0-----:R-:W-:Y:S01]  /*00e0*/  UIADD3 UR4, UP0, UPT, UR4, 0x8, URZ ;  /* 0x0000000804047890 */ /* 0x001fe2000ff1e0ff */
[----:B-1----:R-:W-:-:S03]  /*00f0*/  IMAD R8, R8, UR8, RZ ;  /* 0x0000000808087c24 */ /* 0x002fc6000f8e02ff */
[----:B------:R-:W-:Y:S01]  /*0100*/  UIADD3.X UR5, UPT, UPT, URZ, UR5, URZ, UP0, !UPT ;  /* 0x00000005ff057290 */ /* 0x000fe200087fe4ff */
[----:B--2---:R-:W0:Y:S02]  /*0110*/  F2I.F64.TRUNC R6, R4 ;  /* 0x0000000400067311 */ /* 0x004e24000030d100 */
[C---:B0-----:R-:W-:Y:S02]  /*0120*/  LOP3.LUT R7, R6.reuse, 0x7ffffffc, RZ, 0xc0, !PT ;  /* 0x7ffffffc06077812 */ /* 0x041fe400078ec0ff */
[----:B------:R-:W-:-:S03]  /*0130*/  LOP3.LUT R10, R6, 0x3, RZ, 0xc0, !PT ;  /* 0x00000003060a7812 */ /* 0x000fc600078ec0ff */
[----:B------:R-:W-:-:S07]  /*0140*/  IMAD.MOV R11, RZ, RZ, -R7 ;  /* 0x000000ffff0b7224 */ /* 0x000fce00078e0a07 */
.L_x_12:
[----:B------:R-:W-:-:S13]  /*0150*/  ISETP.GE.AND P0, PT, R6, 0x1, PT ;  /* 0x000000010600780c */ /* 0x000fda0003f06270 */
[----:B------:R-:W-:Y:S05]  /*0160*/  @!P0 BRA `(.L_x_0) ;  /* 0x0000001400508947 */ /* 0x000fea0003800000 */
[----:B------:R-:W0:Y:S01]  /*0170*/  LDC.64 R4, c[0x0][0x390] ;  /* 0x0000e400ff047b82 */ /* 0x000e220000000a00 */
[----:B------:R-:W-:Y:S01]  /*0180*/  ISETP.GE.U32.AND P0, PT, R6, 0x4, PT ;  /* 0x000000040600780c */ /* 0x000fe20003f06070 */
[----:B------:R-:W-:-:S06]  /*0190*/  IMAD.MOV.U32 R3, RZ, RZ, RZ ;  /* 0x000000ffff037224 */ /* 0x000fcc00078e00ff */
[----:B------:R-:W1:Y:S08]  /*01a0*/  LDC.64 R12, c[0x0][0x398] ;  /* 0x0000e600ff0c7b82 */ /* 0x000e700000000a00 */
[----:B------:R-:W2:Y:S01]  /*01b0*/  LDC.64 R14, c[0x0][0x3a0] ;  /* 0x0000e800ff0e7b82 */ /* 0x000ea20000000a00 */
[----:B0-----:R-:W-:-:S04]  /*01c0*/  IMAD.WIDE.U32 R4, R9, 0x4, R4 ;  /* 0x0000000409047825 */ /* 0x001fc800078e0004 */
[----:B-1----:R-:W-:-:S04]  /*01d0*/  IMAD.WIDE.U32 R12, R9, 0x4, R12 ;  /* 0x00000004090c7825 */ /* 0x002fc800078e000c */
[----:B--2---:R-:W-:Y:S01]  /*01e0*/  IMAD.WIDE.U32 R14, R9, 0x4, R14 ;  /* 0x00000004090e7825 */ /* 0x004fe200078e000e */
[----:B------:R-:W-:Y:S06]  /*01f0*/  @!P0 BRA `(.L_x_1) ;  /* 0x0000001000888947 */ /* 0x000fec0003800000 */
[----:B------:R-:W-:Y:S01]  /*0200*/  IMAD.MOV R0, RZ, RZ, -R7 ;  /* 0x000000ffff007224 */ /* 0x000fe200078e0a07 */
[----:B------:R-:W-:Y:S01]  /*0210*/  MOV R17, UR5 ;  /* 0x0000000500117c02 */ /* 0x000fe20008000f00 */
[----:B------:R-:W-:-:S03]  /*0220*/  IMAD.U32 R16, RZ, RZ, UR4 ;  /* 0x00000004ff107e24 */ /* 0x000fc6000f8e00ff */
[----:B------:R-:W-:Y:S01]  /*0230*/  ISETP.GE.AND P0, PT, R0, RZ, PT ;  /* 0x000000ff0000720c */ /* 0x000fe20003f06270 */
[----:B------:R-:W-:-:S12]  /*0240*/  IMAD.MOV.U32 R0, RZ, RZ, R11 ;  /* 0x000000ffff007224 */ /* 0x000fd800078e000b */
[----:B------:R-:W-:Y:S05]  /*0250*/  @P0 BRA `(.L_x_2) ;  /* 0x0000000c00c80947 */ /* 0x000fea0003800000 */
[----:B------:R-:W-:Y:S01]  /*0260*/  IMAD.MOV R18, RZ, RZ, -R0 ;  /* 0x000000ffff127224 */ /* 0x000fe200078e0a00 */
[----:B------:R-:W-:-:S04]  /*0270*/  PLOP3.LUT P0, PT, PT, PT, PT, 0x80, 0x8 ;  /* 0x000000000008781c */ /* 0x000fc80003f0f070 */
[----:B------:R-:W-:-:S13]  /*0280*/  ISETP.GT.AND P1, PT, R18, 0xc, PT ;  /* 0x0000000c1200780c */ /* 0x000fda0003f24270 */
[----:B------:R-:W-:Y:S05]  /*0290*/  @!P1 BRA `(.L_x_3) ;  /* 0x00000008005c9947 */ /* 0x000fea0003800000 */
[----:B------:R-:W-:-:S13]  /*02a0*/  PLOP3.LUT P0, PT, PT, PT, PT, 0x8, 0x80 ;  /* 0x000000000080781c */ /* 0x000fda0003f0e170 */
.L_x_4:
[----:B------:R-:W2:Y:S02]  /*02b0*/  LDG.E R18, desc[UR6][R16.64+-0x8] ;  /* 0xfffff80610127981 */ /* 0x000ea4000c1e1900 */
[----:B--2---:R-:W-:-:S13]  /*02c0*/  ISETP.NE.AND P1, PT, R18, R9, PT ;  /* 0x000000091200720c */ /* 0x004fda0003f25270 */
[----:B------:R-:W2:Y:S02]  /*02d0*/  @!P1 LDG.E R3, desc[UR6][R4.64] ;  /* 0x0000000604039981 */ /* 0x000ea4000c1e1900 */
[----:B--2---:R-:W-:-:S05]  /*02e0*/  @!P1 VIADD R3, R3, 0x1 ;  /* 0x0000000103039836 */ /* 0x004fca0000000000 */
[----:B------:R0:W-:Y:S04]  /*02f0*/  @!P1 STG.E desc[UR6][R4.64], R3 ;  /* 0x0000000304009986 */ /* 0x0001e8000c101906 */
[----:B------:R-:W2:Y:S04]  /*0300*/  @!P1 LDG.E R18, desc[UR6][R12.64] ;  /* 0x000000060c129981 */ /* 0x000ea8000c1e1900 */
[----:B------:R-:W2:Y:S02]  /*0310*/  @!P1 LDG.E R19, desc[UR6][R14.64] ;  /* 0x000000060e139981 */ /* 0x000ea4000c1e1900 */
[----:B--2---:R-:W-:-:S05]  /*0320*/  @!P1 FADD R19, R18, R19 ;  /* 0x0000001312139221 */ /* 0x004fca0000000000 */
[----:B------:R1:W-:Y:S04]  /*0330*/  @!P1 STG.E desc[UR6][R14.64], R19 ;  /* 0x000000130e009986 */ /* 0x0003e8000c101906 */
[----:B------:R-:W2:Y:S02]  /*0340*/  LDG.E R18, desc[UR6][R16.64+-0x4] ;  /* 0xfffffc0610127981 */ /* 0x000ea4000c1e1900 */
[----:B--2---:R-:W-:-:S13]  /*0350*/  ISETP.NE.AND P1, PT, R18, R9, PT ;  /* 0x000000091200720c */ /* 0x004fda0003f25270 */
[----:B------:R-:W2:Y:S02]  /*0360*/  @!P1 LDG.E R18, desc[UR6][R4.64] ;  /* 0x0000000604129981 */ /* 0x000ea4000c1e1900 */
[----:B--2---:R-:W-:-:S05]  /*0370*/  @!P1 VIADD R21, R18, 0x1 ;  /* 0x0000000112159836 */ /* 0x004fca0000000000 */
[----:B------:R2:W-:Y:S04]  /*0380*/  @!P1 STG.E desc[UR6][R4.64], R21 ;  /* 0x0000001504009986 */ /* 0x0005e8000c101906 */
[----:B------:R-:W3:Y:S04]  /*0390*/  @!P1 LDG.E R18, desc[UR6][R12.64] ;  /* 0x000000060c129981 */ /* 0x000ee8000c1e1900 */
[----:B0-----:R-:W3:Y:S02]  /*03a0*/  @!P1 LDG.E R3, desc[UR6][R14.64] ;  /* 0x000000060e039981 */ /* 0x001ee4000c1e1900 */
[----:B---3--:R-:W-:-:S05]  /*03b0*/  @!P1 FADD R3, R18, R3 ;  /* 0x0000000312039221 */ /* 0x008fca0000000000 */
[----:B------:R0:W-:Y:S04]  /*03c0*/  @!P1 STG.E desc[UR6][R14.64], R3 ;  /* 0x000000030e009986 */ /* 0x0001e8000c101906 */
[----:B------:R-:W3:Y:S02]  /*03d0*/  LDG.E R18, desc[UR6][R16.64] ;  /* 0x0000000610127981 */ /* 0x000ee4000c1e1900 */
[----:B---3--:R-:W-:-:S13]  /*03e0*/  ISETP.NE.AND P1, PT, R18, R9, PT ;  /* 0x000000091200720c */ /* 0x008fda0003f25270 */
[----:B------:R-:W1:Y:S02]  /*03f0*/  @!P1 LDG.E R18, desc[UR6][R4.64] ;  /* 0x0000000604129981 */ /* 0x000e64000c1e1900 */
[----:B-1----:R-:W-:-:S05]  /*0400*/  @!P1 IADD3 R19, PT, PT, R18, 0x1, RZ ;  /* 0x0000000112139810 */ /* 0x002fca0007ffe0ff */
[----:B------:R1:W-:Y:S04]  /*0410*/  @!P1 STG.E desc[UR6][R4.64], R19 ;  /* 0x0000001304009986 */ /* 0x0003e8000c101906 */
[----:B------:R-:W3:Y:S04]  /*0420*/  @!P1 LDG.E R18, desc[UR6][R12.64] ;  /* 0x000000060c129981 */ /* 0x000ee8000c1e1900 */
[----:B--2---:R-:W3:Y:S02]  /*0430*/  @!P1 LDG.E R21, desc[UR6][R14.64] ;  /* 0x000000060e159981 */ /* 0x004ee4000c1e1900 */
[----:B---3--:R-:W-:-:S05]  /*0440*/  @!P1 FADD R21, R18, R21 ;  /* 0x0000001512159221 */ /* 0x008fca0000000000 */
[----:B------:R2:W-:Y:S04]  /*0450*/  @!P1 STG.E desc[UR6][R14.64], R21 ;  /* 0x000000150e009986 */ /* 0x0005e8000c101906 */
[----:B------:R-:W3:Y:S02]  /*0460*/  LDG.E R18, desc[UR6][R16.64+0x4] ;  /* 0x0000040610127981 */ /* 0x000ee4000c1e1900 */
[----:B---3--:R-:W-:-:S13]  /*0470*/  ISETP.NE.AND P1, PT, R18, R9, PT ;  /* 0x000000091200720c */ /* 0x008fda0003f25270 */
[----:B0-----:R-:W3:Y:S02]  /*0480*/  @!P1 LDG.E R3, desc[UR6][R4.64] ;  /* 0x0000000604039981 */ /* 0x001ee4000c1e1900 */
[----:B---3--:R-:W-:-:S05]  /*0490*/  @!P1 VIADD R3, R3, 0x1 ;  /* 0x0000000103039836 */ /* 0x008fca0000000000 */
[----:B------:R0:W-:Y:S04]  /*04a0*/  @!P1 STG.E desc[UR6][R4.64], R3 ;  /* 0x0000000304009986 */ /* 0x0001e8000c101906 */
[----:B------:R-:W3:Y:S04]  /*04b0*/  @!P1 LDG.E R18, desc[UR6][R12.64] ;  /* 0x000000060c129981 */ /* 0x000ee8000c1e1900 */
[----:B-1----:R-:W3:Y:S02]  /*04c0*/  @!P1 LDG.E R19, desc[UR6][R14.64] ;  /* 0x000000060e139981 */ /* 0x002ee4000c1e1900 */
[----:B---3--:R-:W-:-:S05]  /*04d0*/  @!P1 FADD R19, R18, R19 ;  /* 0x0000001312139221 */ /* 0x008fca0000000000 */
[----:B------:R1:W-:Y:S04]  /*04e0*/  @!P1 STG.E desc[UR6][R14.64], R19 ;  /* 0x000000130e009986 */ /* 0x0003e8000c101906 */
[----:B------:R-:W3:Y:S02]  /*04f0*/  LDG.E R18, desc[UR6][R16.64+0x8] ;  /* 0x0000080610127981 */ /* 0x000ee4000c1e1900 */
[----:B---3--:R-:W-:-:S13]  /*0500*/  ISETP.NE.AND P1, PT, R18, R9, PT ;  /* 0x000000091200720c */ /* 0x008fda0003f25270 */
        /* <DEDUP_REMOVED lines=10> */
[----:B-1----:R-:W-:-:S05]  /*05b0*/  @!P1 VIADD R19, R18, 0x1 ;  /* 0x0000000112139836 */ /* 0x002fca0000000000 */
        /* <DEDUP_REMOVED lines=17> */
[----:B--2---:R-:W-:-:S05]  /*06d0*/  @!P1 IADD3 R21, PT, PT, R18, 0x1, RZ ;  /* 0x0000000112159810 */ /* 0x004fca0007ffe0ff */
        /* <DEDUP_REMOVED lines=44> */
[----:B---3--:R-:W-:-:S05]  /*09a0*/  @!P1 IADD3 R3, PT, PT, R3, 0x1, RZ ;  /* 0x0000000103039810 */ /* 0x008fca0007ffe0ff */
        /* <DEDUP_REMOVED lines=29> */
[----:B-1----:R-:W3:Y:S01]  /*0b80*/  @!P1 LDG.E R19, desc[UR6][R14.64] ;  /* 0x000000060e139981 */ /* 0x002ee2000c1e1900 */
[----:B------:R-:W-:Y:S01]  /*0b90*/  VIADD R0, R0, 0x10 ;  /* 0x0000001000007836 */ /* 0x000fe20000000000 */
[----:B------:R-:W-:-:S04]  /*0ba0*/  IADD3 R16, P2, PT, R16, 0x40, RZ ;  /* 0x0000004010107810 */ /* 0x000fc80007f5e0ff */
[----:B------:R-:W-:Y:S01]  /*0bb0*/  IADD3.X R17, PT, PT, RZ, R17, RZ, P2, !PT ;  /* 0x00000011ff117210 */ /* 0x000fe200017fe4ff */
[----:B---3--:R-:W-:-:S05]  /*0bc0*/  @!P1 FADD R19, R18, R19 ;  /* 0x0000001312139221 */ /* 0x008fca0000000000 */
[----:B------:R2:W-:Y:S01]  /*0bd0*/  @!P1 STG.E desc[UR6][R14.64], R19 ;  /* 0x000000130e009986 */ /* 0x0005e2000c101906 */
[----:B------:R-:W-:-:S13]  /*0be0*/  ISETP.GE.AND P1, PT, R0, -0xc, PT ;  /* 0xfffffff40000780c */ /* 0x000fda0003f26270 */
[----:B--2---:R-:W-:Y:S05]  /*0bf0*/  @!P1 BRA `(.L_x_4) ;  /* 0xfffffff400ac9947 */ /* 0x004fea000383ffff */
[----:B------:R-:W-:-:S07]  /*0c00*/  IMAD.MOV.U32 R3, RZ, RZ, R7 ;  /* 0x000000ffff037224 */ /* 0x000fce00078e0007 */
.L_x_3:
[----:B------:R-:W-:-:S05]  /*0c10*/  IMAD.MOV R18, RZ, RZ, -R0 ;  /* 0x000000ffff127224 */ /* 0x000fca00078e0a00 */
[----:B------:R-:W-:-:S13]  /*0c20*/  ISETP.GT.AND P1, PT, R18, 0x4, PT ;  /* 0x000000041200780c */ /* 0x000fda0003f24270 */
[----:B------:R-:W-:Y:S05]  /*0c30*/  @!P1 BRA `(.L_x_5) ;  /* 0x0000000400489947 */ /* 0x000fea0003800000 */
[----:B------:R-:W-:Y:S02]  /*0c40*/  IMAD.MOV.U32 R18, RZ, RZ, R16 ;  /* 0x000000ffff127224 */ /* 0x000fe400078e0010 */
[----:B------:R-:W-:-:S05]  /*0c50*/  IMAD.MOV.U32 R19, RZ, RZ, R17 ;  /* 0x000000ffff137224 */ /* 0x000fca00078e0011 */
[----:B------:R-:W2:Y:S02]  /*0c60*/  LDG.E R20, desc[UR6][R18.64+-0x8] ;  /* 0xfffff80612147981 */ /* 0x000ea4000c1e1900 */
[----:B--2---:R-:W-:-:S13]  /*0c70*/  ISETP.NE.AND P0, PT, R20, R9, PT ;  /* 0x000000091400720c */ /* 0x004fda0003f05270 */
[----:B------:R-:W2:Y:S02]  /*0c80*/  @!P0 LDG.E R3, desc[UR6][R4.64] ;  /* 0x0000000604038981 */ /* 0x000ea4000c1e1900 */
[----:B--2---:R-:W-:-:S05]  /*0c90*/  @!P0 IADD3 R3, PT, PT, R3, 0x1, RZ ;  /* 0x0000000103038810 */ /* 0x004fca0007ffe0ff */
        /* <DEDUP_REMOVED lines=36> */
[----:B------:R-:W-:Y:S04]  /*0ee0*/  @!P0 STG.E desc[UR6][R4.64], R23 ;  /* 0x0000001704008986 */ /* 0x000fe8000c101906 */
[----:B------:R-:W2:Y:S04]  /*0ef0*/  @!P0 LDG.E R20, desc[UR6][R12.64] ;  /* 0x000000060c148981 */ /* 0x000ea8000c1e1900 */
[----:B0-----:R-:W2:Y:S01]  /*0f00*/  @!P0 LDG.E R3, desc[UR6][R14.64] ;  /* 0x000000060e038981 */ /* 0x001ea2000c1e1900 */
[----:B------:R-:W-:-:S05]  /*0f10*/  IADD3 R16, P1, PT, R16, 0x10, RZ ;  /* 0x0000001010107810 */ /* 0x000fca0007f3e0ff */
[----:B------:R-:W-:Y:S02]  /*0f20*/  IMAD.X R17, RZ, RZ, R17, P1 ;  /* 0x000000ffff117224 */ /* 0x000fe400008e0611 */
        /* <DEDUP_REMOVED lines=8> */
[----:B-1----:R-:W3:Y:S02]  /*0fb0*/  @!P0 LDG.E R21, desc[UR6][R14.64] ;  /* 0x000000060e158981 */ /* 0x002ee4000c1e1900 */
        /* <DEDUP_REMOVED lines=8> */
[----:B--2---:R-:W3:Y:S02]  /*1040*/  @!P0 LDG.E R19, desc[UR6][R14.64] ;  /* 0x000000060e138981 */ /* 0x004ee4000c1e1900 */
        /* <DEDUP_REMOVED lines=8> */
[----:B0-----:R-:W3:Y:S01]  /*10d0*/  @!P0 LDG.E R3, desc[UR6][R14.64] ;  /* 0x000000060e038981 */ /* 0x001ee2000c1e1900 */
[----:B------:R-:W-:Y:S01]  /*10e0*/  IADD3 R16, P1, PT, R16, 0x10, RZ ;  /* 0x0000001010107810 */ /* 0x000fe20007f3e0ff */
[----:B------:R-:W-:-:S03]  /*10f0*/  VIADD R0, R0, 0x4 ;  /* 0x0000000400007836 */ /* 0x000fc60000000000 */
[----:B------:R-:W-:Y:S01]  /*1100*/  IADD3.X R17, PT, PT, RZ, R17, RZ, P1, !PT ;  /* 0x00000011ff117210 */ /* 0x000fe20000ffe4ff */
[----:B------:R-:W-:Y:S02]  /*1110*/  VIADD R0, R0, 0x4 ;  /* 0x0000000400007836 */ /* 0x000fe40000000000 */
[----:B---3--:R-:W-:Y:S01]  /*1120*/  @!P0 FADD R23, R18, R3 ;  /* 0x0000000312178221 */ /* 0x008fe20000000000 */
[----:B------:R-:W-:-:S04]  /*1130*/  IMAD.MOV.U32 R3, RZ, RZ, R7 ;  /* 0x000000ffff037224 */ /* 0x000fc800078e0007 */
[----:B------:R2:W-:Y:S01]  /*1140*/  @!P0 STG.E desc[UR6][R14.64], R23 ;  /* 0x000000170e008986 */ /* 0x0005e2000c101906 */
[----:B------:R-:W-:-:S13]  /*1150*/  PLOP3.LUT P0, PT, PT, PT, PT, 0x8, 0x80 ;  /* 0x000000000080781c */ /* 0x000fda0003f0e170 */
.L_x_5:
[----:B------:R-:W-:-:S13]  /*1160*/  ISETP.NE.OR P0, PT, R0, RZ, P0 ;  /* 0x000000ff0000720c */ /* 0x000fda0000705670 */
[----:B------:R-:W-:Y:S05]  /*1170*/  @!P0 BRA `(.L_x_1) ;  /* 0x0000000000a88947 */ /* 0x000fea0003800000 */
.L_x_2:
[----:B------:R-:W3:Y:S02]  /*1180*/  LDG.E R18, desc[UR6][R16.64+-0x8] ;  /* 0xfffff80610127981 */ /* 0x000ee4000c1e1900 */
[----:B---3--:R-:W-:-:S13]  /*1190*/  ISETP.NE.AND P0, PT, R18, R9, PT ;  /* 0x000000091200720c */ /* 0x008fda0003f05270 */
[----:B------:R-:W3:Y:S02]  /*11a0*/  @!P0 LDG.E R3, desc[UR6][R4.64] ;  /* 0x0000000604038981 */ /* 0x000ee4000c1e1900 */
[----:B---3--:R-:W-:-:S05]  /*11b0*/  @!P0 VIADD R3, R3, 0x1 ;  /* 0x0000000103038836 */ /* 0x008fca0000000000 */
[----:B------:R0:W-:Y:S04]  /*11c0*/  @!P0 STG.E desc[UR6][R4.64], R3 ;  /* 0x0000000304008986 */ /* 0x0001e8000c101906 */
[----:B------:R-:W3:Y:S04]  /*11d0*/  @!P0 LDG.E R18, desc[UR6][R12.64] ;  /* 0x000000060c128981 */ /* 0x000ee8000c1e1900 */
[----:B--2---:R-:W3:Y:S02]  /*11e0*/  @!P0 LDG.E R19, desc[UR6][R14.64] ;  /* 0x000000060e138981 */ /* 0x004ee4000c1e1900 */
[----:B---3--:R-:W-:-:S05]  /*11f0*/  @!P0 FADD R19, R18, R19 ;  /* 0x0000001312138221 */ /* 0x008fca0000000000 */
        /* <DEDUP_REMOVED lines=19> */
[----:B------:R-:W2:Y:S02]  /*1330*/  LDG.E R18, desc[UR6][R16.64+0x4] ;  /* 0x0000040610127981 */ /* 0x000ea4000c1e1900 */
[----:B--2---:R-:W-:-:S13]  /*1340*/  ISETP.NE.AND P0, PT, R18, R9, PT ;  /* 0x000000091200720c */ /* 0x004fda0003f05270 */
[----:B0-----:R-:W2:Y:S02]  /*1350*/  @!P0 LDG.E R3, desc[UR6][R4.64] ;  /* 0x0000000604038981 */ /* 0x001ea4000c1e1900 */
[----:B--2---:R-:W-:-:S05]  /*1360*/  @!P0 IADD3 R3, PT, PT, R3, 0x1, RZ ;  /* 0x0000000103038810 */ /* 0x004fca0007ffe0ff */
[----:B------:R3:W-:Y:S04]  /*1370*/  @!P0 STG.E desc[UR6][R4.64], R3 ;  /* 0x0000000304008986 */ /* 0x0007e8000c101906 */
[----:B------:R-:W2:Y:S04]  /*1380*/  @!P0 LDG.E R18, desc[UR6][R12.64] ;  /* 0x000000060c128981 */ /* 0x000ea8000c1e1900 */
[----:B-1----:R-:W2:Y:S01]  /*1390*/  @!P0 LDG.E R19, desc[UR6][R14.64] ;  /* 0x000000060e138981 */ /* 0x002ea2000c1e1900 */
[----:B------:R-:W-:Y:S01]  /*13a0*/  VIADD R0, R0, 0x4 ;  /* 0x0000000400007836 */ /* 0x000fe20000000000 */
[----:B------:R-:W-:-:S05]  /*13b0*/  IADD3 R16, P1, PT, R16, 0x10, RZ ;  /* 0x0000001010107810 */ /* 0x000fca0007f3e0ff */
[----:B------:R-:W-:Y:S02]  /*13c0*/  IMAD.X R17, RZ, RZ, R17, P1 ;  /* 0x000000ffff117224 */ /* 0x000fe400008e0611 */
[----:B--2---:R-:W-:-:S05]  /*13d0*/  @!P0 FADD R19, R18, R19 ;  /* 0x0000001312138221 */ /* 0x004fca0000000000 */
[----:B------:R3:W-:Y:S01]  /*13e0*/  @!P0 STG.E desc[UR6][R14.64], R19 ;  /* 0x000000130e008986 */ /* 0x0007e2000c101906 */
[----:B------:R-:W-:-:S13]  /*13f0*/  ISETP.NE.AND P0, PT, R0, RZ, PT ;  /* 0x000000ff0000720c */ /* 0x000fda0003f05270 */
[----:B---3--:R-:W-:Y:S05]  /*1400*/  @P0 BRA `(.L_x_2) ;  /* 0xfffffffc005c0947 */ /* 0x008fea000383ffff */
[----:B------:R-:W-:-:S07]  /*1410*/  IMAD.MOV.U32 R3, RZ, RZ, R7 ;  /* 0x000000ffff037224 */ /* 0x000fce00078e0007 */
.L_x_1:
[----:B------:R-:W-:-:S13]  /*1420*/  ISETP.NE.AND P0, PT, R10, RZ, PT ;  /* 0x000000ff0a00720c */ /* 0x000fda0003f05270 */
[----:B------:R-:W-:Y:S05]  /*1430*/  @!P0 BRA `(.L_x_0) ;  /* 0x00000000009c8947 */ /* 0x000fea0003800000 */
[----:B------:R-:W0:Y:S02]  /*1440*/  LDC.64 R16, c[0x0][0x388] ;  /* 0x0000e200ff107b82 */ /* 0x000e240000000a00 */
[----:B0-----:R-:W-:-:S05]  /*1450*/  IMAD.WIDE.U32 R16, R3, 0x4, R16 ;  /* 0x0000000403107825 */ /* 0x001fca00078e0010 */
[----:B------:R-:W3:Y:S01]  /*1460*/  LDG.E R0, desc[UR6][R16.64] ;  /* 0x0000000610007981 */ /* 0x000ee2000c1e1900 */
[----:B------:R-:W-:Y:S01]  /*1470*/  BSSY.RECONVERGENT B0, `(.L_x_6) ;  /* 0x000000b000007945 */ /* 0x000fe20003800200 */
[----:B------:R-:W-:Y:S02]  /*1480*/  ISETP.NE.AND P1, PT, R10, 0x1, PT ;  /* 0x000000010a00780c */ /* 0x000fe40003f25270 */
[----:B---3--:R-:W-:-:S13]  /*1490*/  ISETP.NE.AND P0, PT, R0, R9, PT ;  /* 0x000000090000720c */ /* 0x008fda0003f05270 */
[----:B------:R-:W-:Y:S05]  /*14a0*/  @P0 BRA `(.L_x_7) ;  /* 0x00000000001c0947 */ /* 0x000fea0003800000 */
[----:B------:R-:W3:Y:S02]  /*14b0*/  LDG.E R0, desc[UR6][R4.64] ;  /* 0x0000000604007981 */ /* 0x000ee4000c1e1900 */
[----:B---3--:R-:W-:-:S05]  /*14c0*/  IADD3 R3, PT, PT, R0, 0x1, RZ ;  /* 0x0000000100037810 */ /* 0x008fca0007ffe0ff */
[----:B------:R0:W-:Y:S04]  /*14d0*/  STG.E desc[UR6][R4.64], R3 ;  /* 0x0000000304007986 */ /* 0x0001e8000c101906 */
[----:B------:R-:W3:Y:S04]  /*14e0*/  LDG.E R0, desc[UR6][R12.64] ;  /* 0x000000060c007981 */ /* 0x000ee8000c1e1900 */
[----:B--2---:R-:W3:Y:S02]  /*14f0*/  LDG.E R19, desc[UR6][R14.64] ;  /* 0x000000060e137981 */ /* 0x004ee4000c1e1900 */
[----:B---3--:R-:W-:-:S05]  /*1500*/  FADD R19, R0, R19 ;  /* 0x0000001300137221 */ /* 0x008fca0000000000 */
[----:B------:R0:W-:Y:S02]  /*1510*/  STG.E desc[UR6][R14.64], R19 ;  /* 0x000000130e007986 */ /* 0x0001e4000c101906 */
.L_x_7:
[----:B------:R-:W-:Y:S05]  /*1520*/  BSYNC.RECONVERGENT B0 ;  /* 0x0000000000007941 */ /* 0x000fea0003800200 */
.L_x_6:
[----:B------:R-:W-:Y:S05]  /*1530*/  @!P1 BRA `(.L_x_0) ;  /* 0x00000000005c9947 */ /* 0x000fea0003800000 */
[----:B------:R-:W3:Y:S01]  /*1540*/  LDG.E R0, desc[UR6][R16.64+0x4] ;  /* 0x0000040610007981 */ /* 0x000ee2000c1e1900 */
[----:B------:R-:W-:Y:S01]  /*1550*/  BSSY.RECONVERGENT B0, `(.L_x_8) ;  /* 0x000000b000007945 */ /* 0x000fe20003800200 */
[----:B------:R-:W-:Y:S02]  /*1560*/  ISETP.NE.AND P1, PT, R10, 0x2, PT ;  /* 0x000000020a00780c */ /* 0x000fe40003f25270 */
[----:B---3--:R-:W-:-:S13]  /*1570*/  ISETP.NE.AND P0, PT, R0, R9, PT ;  /* 0x000000090000720c */ /* 0x008fda0003f05270 */
[----:B------:R-:W-:Y:S05]  /*1580*/  @P0 BRA `(.L_x_9) ;  /* 0x00000000001c0947 */ /* 0x000fea0003800000 */
[----:B------:R-:W0:Y:S02]  /*1590*/  LDG.E R0, desc[UR6][R4.64] ;  /* 0x0000000604007981 */ /* 0x000e24000c1e1900 */
[----:B0-----:R-:W-:-:S05]  /*15a0*/  VIADD R3, R0, 0x1 ;  /* 0x0000000100037836 */ /* 0x001fca0000000000 */
[----:B------:R1:W-:Y:S04]  /*15b0*/  STG.E desc[UR6][R4.64], R3 ;  /* 0x0000000304007986 */ /* 0x0003e8000c101906 */
[----:B------:R-:W3:Y:S04]  /*15c0*/  LDG.E R0, desc[UR6][R12.64] ;  /* 0x000000060c007981 */ /* 0x000ee8000c1e1900 */
[----:B--2---:R-:W3:Y:S02]  /*15d0*/  LDG.E R19, desc[UR6][R14.64] ;  /* 0x000000060e137981 */ /* 0x004ee4000c1e1900 */
[----:B---3--:R-:W-:-:S05]  /*15e0*/  FADD R19, R0, R19 ;  /* 0x0000001300137221 */ /* 0x008fca0000000000 */
[----:B------:R1:W-:Y:S02]  /*15f0*/  STG.E desc[UR6][R14.64], R19 ;  /* 0x000000130e007986 */ /* 0x0003e4000c101906 */
.L_x_9:
[----:B------:R-:W-:Y:S05]  /*1600*/  BSYNC.RECONVERGENT B0 ;  /* 0x0000000000007941 */ /* 0x000fea0003800200 */
.L_x_8:
[----:B------:R-:W-:Y:S05]  /*1610*/  @!P1 BRA `(.L_x_0) ;  /* 0x0000000000249947 */ /* 0x000fea0003800000 */
[----:B------:R-:W3:Y:S02]  /*1620*/  LDG.E R16, desc[UR6][R16.64+0x8] ;  /* 0x0000080610107981 */ /* 0x000ee4000c1e1900 */
[----:B---3--:R-:W-:-:S13]  /*1630*/  ISETP.NE.AND P0, PT, R16, R9, PT ;  /* 0x000000091000720c */ /* 0x008fda0003f05270 */
[----:B------:R-:W0:Y:S02]  /*1640*/  @!P0 LDG.E R0, desc[UR6][R4.64] ;  /* 0x0000000604008981 */ /* 0x000e24000c1e1900 */
[----:B01----:R-:W-:-:S05]  /*1650*/  @!P0 VIADD R3, R0, 0x1 ;  /* 0x0000000100038836 */ /* 0x003fca0000000000 */
[----:B------:R3:W-:Y:S04]  /*1660*/  @!P0 STG.E desc[UR6][R4.64], R3 ;  /* 0x0000000304008986 */ /* 0x0007e8000c101906 */
[----:B------:R-:W4:Y:S04]  /*1670*/  @!P0 LDG.E R12, desc[UR6][R12.64] ;  /* 0x000000060c0c8981 */ /* 0x000f28000c1e1900 */
[----:B--2---:R-:W4:Y:S02]  /*1680*/  @!P0 LDG.E R19, desc[UR6][R14.64] ;  /* 0x000000060e138981 */ /* 0x004f24000c1e1900 */
[----:B----4-:R-:W-:-:S05]  /*1690*/  @!P0 FADD R19, R12, R19 ;  /* 0x000000130c138221 */ /* 0x010fca0000000000 */
[----:B------:R3:W-:Y:S02]  /*16a0*/  @!P0 STG.E desc[UR6][R14.64], R19 ;  /* 0x000000130e008986 */ /* 0x0007e4000c101906 */
.L_x_0:
[----:B0123--:R-:W0:Y:S02]  /*16b0*/  LDC.64 R4, c[0x0][0x390] ;  /* 0x0000e400ff047b82 */ /* 0x00fe240000000a00 */
[----:B0-----:R-:W-:-:S06]  /*16c0*/  IMAD.WIDE.U32 R12, R9, 0x4, R4 ;  /* 0x00000004090c7825 */ /* 0x001fcc00078e0004 */
[----:B------:R-:W0:Y:S01]  /*16d0*/  LDC.64 R4, c[0x0][0x3a0] ;  /* 0x0000e800ff047b82 */ /* 0x000e220000000a00 */
[----:B------:R-:W2:Y:S01]  /*16e0*/  LDG.E R12, desc[UR6][R12.64] ;  /* 0x000000060c0c7981 */ /* 0x000ea2000c1e1900 */
[----:B0-----:R-:W-:-:S05]  /*16f0*/  IMAD.WIDE.U32 R4, R9, 0x4, R4 ;  /* 0x0000000409047825 */ /* 0x001fca00078e0004 */
[----:B------:R-:W3:Y:S01]  /*1700*/  LDG.E R0, desc[UR6][R4.64] ;  /* 0x0000000604007981 */ /* 0x000ee2000c1e1900 */
[----:B------:R-:W-:Y:S01]  /*1710*/  BSSY.RECONVERGENT B0, `(.L_x_10) ;  /* 0x000000e000007945 */ /* 0x000fe20003800200 */
[----:B--2---:R-:W-:-:S05]  /*1720*/  I2FP.F32.S32 R3, R12 ;  /* 0x0000000c00037245 */ /* 0x004fca0000201400 */
[----:B------:R-:W-:-:S04]  /*1730*/  FADD R16, R3, 0.0010000000474974513054 ;  /* 0x3a83126f03107421 */ /* 0x000fc80000000000 */
[----:B------:R-:W0:Y:S08]  /*1740*/  MUFU.RCP R3, R16 ;  /* 0x0000001000037308 */ /* 0x000e300000001000 */
[----:B---3--:R-:W1:Y:S01]  /*1750*/  FCHK P0, R0, R16 ;  /* 0x0000001000007302 */ /* 0x008e620000000000 */
[----:B0-----:R-:W-:-:S04]  /*1760*/  FFMA R14, -R16, R3, 1 ;  /* 0x3f800000100e7423 */ /* 0x001fc80000000103 */
[----:B------:R-:W-:-:S04]  /*1770*/  FFMA R3, R3, R14, R3 ;  /* 0x0000000e03037223 */ /* 0x000fc80000000003 */
[----:B------:R-:W-:-:S04]  /*1780*/  FFMA R14, R0, R3, RZ ;  /* 0x00000003000e7223 */ /* 0x000fc800000000ff */
[----:B------:R-:W-:-:S04]  /*1790*/  FFMA R12, -R16, R14, R0 ;  /* 0x0000000e100c7223 */ /* 0x000fc80000000100 */
[----:B------:R-:W-:Y:S01]  /*17a0*/  FFMA R3, R3, R12, R14 ;  /* 0x0000000c03037223 */ /* 0x000fe2000000000e */
[----:B-1----:R-:W-:Y:S06]  /*17b0*/  @!P0 BRA `(.L_x_11) ;  /* 0x00000000000c8947 */ /* 0x002fec0003800000 */
[----:B------:R-:W-:-:S07]  /*17c0*/  MOV R12, 0x17e0 ;  /* 0x000017e0000c7802 */ /* 0x000fce0000000f00 */
[----:B------:R-:W-:Y:S05]  /*17d0*/  CALL.REL.NOINC `($__internal_0_$__cuda_sm3x_div_rn_noftz_f32_slowpath) ;  /* 0x00000000001c7944 */ /* 0x000fea0003c00000 */
[----:B------:R-:W-:-:S07]  /*17e0*/  IMAD.MOV.U32 R3, RZ, RZ, R0 ;  /* 0x000000ffff037224 */ /* 0x000fce00078e0000 */
.L_x_11:
[----:B------:R-:W-:Y:S05]  /*17f0*/  BSYNC.RECONVERGENT B0 ;  /* 0x0000000000007941 */ /* 0x000fea0003800200 */
.L_x_10:
[----:B------:R0:W-:Y:S01]  /*1800*/  STG.E desc[UR6][R4.64], R3 ;  /* 0x0000000304007986 */ /* 0x0001e2000c101906 */
[----:B------:R-:W-:-:S04]  /*1810*/  IADD3 R9, PT, PT, R8, R9, RZ ;  /* 0x0000000908097210 */ /* 0x000fc80007ffe0ff */
[----:B------:R-:W-:-:S13]  /*1820*/  ISETP.GE.AND P0, PT, R9, R2, PT ;  /* 0x000000020900720c */ /* 0x000fda0003f06270 */
[----:B0-----:R-:W-:Y:S05]  /*1830*/  @!P0 BRA `(.L_x_12) ;  /* 0xffffffe800448947 */ /* 0x001fea000383ffff */
[----:B------:R-:W-:Y:S05]  /*1840*/  EXIT ;  /* 0x000000000000794d */ /* 0x000fea0003800000 */
        .weak           $__internal_0_$__cuda_sm3x_div_rn_noftz_f32_slowpath
        .type           $__internal_0_$__cuda_sm3x_div_rn_noftz_f32_slowpath,@function
        .size           $__internal_0_$__cuda_sm3x_div_rn_noftz_f32_slowpath,(.L_x_84 - $__internal_0_$__cuda_sm3x_div_rn_noftz_f32_slowpath)
$__internal_0_$__cuda_sm3x_div_rn_noftz_f32_slowpath:
[----:B------:R-:W-:Y:S01]  /*1850*/  SHF.R.U32.HI R14, RZ, 0x17, R16 ;  /* 0x00000017ff0e7819 */ /* 0x000fe20000011610 */
[----:B------:R-:W-:Y:S01]  /*1860*/  BSSY.RECONVERGENT B1, `(.L_x_13) ;  /* 0x0000064000017945 */ /* 0x000fe20003800200 */
[--C-:B------:R-:W-:Y:S01]  /*1870*/  SHF.R.U32.HI R3, RZ, 0x17, R0.reuse ;  /* 0x00000017ff037819 */ /* 0x100fe20000011600 */
[----:B------:R-:W-:Y:S01]  /*1880*/  IMAD.MOV.U32 R15, RZ, RZ, R0 ;  /* 0x000000ffff0f7224 */ /* 0x000fe200078e0000 */
[----:B------:R-:W-:Y:S02]  /*1890*/  LOP3.LUT R14, R14, 0xff, RZ, 0xc0, !PT ;  /* 0x000000ff0e0e7812 */ /* 0x000fe400078ec0ff */
[----:B------:R-:W-:-:S03]  /*18a0*/  LOP3.LUT R18, R3, 0xff, RZ, 0xc0, !PT ;  /* 0x000000ff03127812 */ /* 0x000fc600078ec0ff */
[----:B------:R-:W-:Y:S02]  /*18b0*/  VIADD R19, R14, 0xffffffff ;  /* 0xffffffff0e137836 */ /* 0x000fe40000000000 */
[----:B------:R-:W-:-:S03]  /*18c0*/  VIADD R17, R18, 0xffffffff ;  /* 0xffffffff12117836 */ /* 0x000fc60000000000 */
[----:B------:R-:W-:-:S04]  /*18d0*/  ISETP.GT.U32.AND P0, PT, R19, 0xfd, PT ;  /* 0x000000fd1300780c */ /* 0x000fc80003f04070 */
[----:B------:R-:W-:-:S13]  /*18e0*/  ISETP.GT.U32.OR P0, PT, R17, 0xfd, P0 ;  /* 0x000000fd1100780c */ /* 0x000fda0000704470 */
[----:B------:R-:W-:Y:S01]  /*18f0*/  @!P0 MOV R13, RZ ;  /* 0x000000ff000d8202 */ /* 0x000fe20000000f00 */
[----:B------:R-:W-:Y:S06]  /*1900*/  @!P0 BRA `(.L_x_14) ;  /* 0x0000000000608947 */ /* 0x000fec0003800000 */
[----:B------:R-:W-:Y:S01]  /*1910*/  FSETP.GTU.FTZ.AND P0, PT, |R0|, +INF , PT ;  /* 0x7f8000000000780b */ /* 0x000fe20003f1c200 */
[----:B------:R-:W-:Y:S01]  /*1920*/  IMAD.MOV.U32 R3, RZ, RZ, R16 ;  /* 0x000000ffff037224 */ /* 0x000fe200078e0010 */
[----:B------:R-:W-:-:S04]  /*1930*/  FSETP.GTU.FTZ.AND P1, PT, |R16|, +INF , PT ;  /* 0x7f8000001000780b */ /* 0x000fc80003f3c200 */
[----:B------:R-:W-:-:S13]  /*1940*/  PLOP3.LUT P0, PT, P0, P1, PT, 0xf8, 0x8f ;  /* 0x00000000008f781c */ /* 0x000fda0000703f70 */
[----:B------:R-:W-:Y:S05]  /*1950*/  @P0 BRA `(.L_x_15) ;  /* 0x00000004004c0947 */ /* 0x000fea0003800000 */
[----:B------:R-:W-:-:S13]  /*1960*/  LOP3.LUT P0, RZ, R16, 0x7fffffff, R15, 0xc8, !PT ;  /* 0x7fffffff10ff7812 */ /* 0x000fda000780c80f */
[----:B------:R-:W-:Y:S05]  /*1970*/  @!P0 BRA `(.L_x_16) ;  /* 0x00000004003c8947 */ /* 0x000fea0003800000 */
[C---:B------:R-:W-:Y:S02]  /*1980*/  FSETP.NEU.FTZ.AND P2, PT, |R0|.reuse, +INF , PT ;  /* 0x7f8000000000780b */ /* 0x040fe40003f5d200 */
[----:B------:R-:W-:Y:S02]  /*1990*/  FSETP.NEU.FTZ.AND P1, PT, |R3|, +INF , PT ;  /* 0x7f8000000300780b */ /* 0x000fe40003f3d200 */
[----:B------:R-:W-:-:S11]  /*19a0*/  FSETP.NEU.FTZ.AND P0, PT, |R0|, +INF , PT ;  /* 0x7f8000000000780b */ /* 0x000fd60003f1d200 */
[----:B------:R-:W-:Y:S05]  /*19b0*/  @!P1 BRA !P2, `(.L_x_16) ;  /* 0x00000004002c9947 */ /* 0x000fea0005000000 */
[----:B------:R-:W-:-:S04]  /*19c0*/  LOP3.LUT P2, RZ, R15, 0x7fffffff, RZ, 0xc0, !PT ;  /* 0x7fffffff0fff7812 */ /* 0x000fc8000784c0ff */
[----:B------:R-:W-:-:S13]  /*19d0*/  PLOP3.LUT P1, PT, P1, P2, PT, 0x2f, 0xf2 ;  /* 0x0000000000f2781c */ /* 0x000fda0000f24577 */
[----:B------:R-:W-:Y:S05]  /*19e0*/  @P1 BRA `(.L_x_17) ;  /* 0x0000000400181947 */ /* 0x000fea0003800000 */
[----:B------:R-:W-:-:S04]  /*19f0*/  LOP3.LUT P1, RZ, R16, 0x7fffffff, RZ, 0xc0, !PT ;  /* 0x7fffffff10ff7812 */ /* 0x000fc8000782c0ff */
[----:B------:R-:W-:-:S13]  /*1a00*/  PLOP3.LUT P0, PT, P0, P1, PT, 0x2f, 0xf2 ;  /* 0x0000000000f2781c */ /* 0x000fda0000702577 */
[----:B------:R-:W-:Y:S05]  /*1a10*/  @P0 BRA `(.L_x_18) ;  /* 0x0000000400000947 */ /* 0x000fea0003800000 */
[----:B------:R-:W-:Y:S02]  /*1a20*/  ISETP.GE.AND P0, PT, R17, RZ, PT ;  /* 0x000000ff1100720c */ /* 0x000fe40003f06270 */
[----:B------:R-:W-:-:S11]  /*1a30*/  ISETP.GE.AND P1, PT, R19, RZ, PT ;  /* 0x000000ff1300720c */ /* 0x000fd60003f26270 */
[----:B------:R-:W-:Y:S02]  /*1a40*/  @P0 IMAD.MOV.U32 R13, RZ, RZ, RZ ;  /* 0x000000ffff0d0224 */ /* 0x000fe400078e00ff */
[----:B------:R-:W-:Y:S01]  /*1a50*/  @!P0 FFMA R15, R0, 1.84467440737095516160e+19, RZ ;  /* 0x5f800000000f8823 */ /* 0x000fe200000000ff */
[----:B------:R-:W-:Y:S02]  /*1a60*/  @!P0 IMAD.MOV.U32 R13, RZ, RZ, -0x40 ;  /* 0xffffffc0ff0d8424 */ /* 0x000fe400078e00ff */
[----:B------:R-:W-:-:S03]  /*1a70*/  @!P1 FFMA R16, R3, 1.84467440737095516160e+19, RZ ;  /* 0x5f80000003109823 */ /* 0x000fc600000000ff */
[----:B------:R-:W-:-:S07]  /*1a80*/  @!P1 IADD3 R13, PT, PT, R13, 0x40, RZ ;  /* 0x000000400d0d9810 */ /* 0x000fce0007ffe0ff */
.L_x_14:
[----:B------:R-:W-:Y:S01]  /*1a90*/  LEA R3, R14, 0xc0800000, 0x17 ;  /* 0xc08000000e037811 */ /* 0x000fe200078eb8ff */
[----:B------:R-:W-:Y:S04]  /*1aa0*/  BSSY.RECONVERGENT B2, `(.L_x_19) ;  /* 0x0000036000027945 */ /* 0x000fe80003800200 */
[----:B------:R-:W-:Y:S02]  /*1ab0*/  IMAD.IADD R17, R16, 0x1, -R3 ;  /* 0x0000000110117824 */ /* 0x000fe400078e0a03 */
[----:B------:R-:W-:Y:S02]  /*1ac0*/  VIADD R16, R18, 0xffffff81 ;  /* 0xffffff8112107836 */ /* 0x000fe40000000000 */
[----:B------:R-:W0:Y:S01]  /*1ad0*/  MUFU.RCP R3, R17 ;  /* 0x0000001100037308 */ /* 0x000e220000001000 */
[----:B------:R-:W-:Y:S01]  /*1ae0*/  FADD.FTZ R19, -R17, -RZ ;  /* 0x800000ff11137221 */ /* 0x000fe20000010100 */
[C---:B------:R-:W-:Y:S01]  /*1af0*/  IMAD R0, R16.reuse, -0x800000, R15 ;  /* 0xff80000010007824 */ /* 0x040fe200078e020f */
[----:B------:R-:W-:-:S05]  /*1b00*/  IADD3 R16, PT, PT, R16, 0x7f, -R14 ;  /* 0x0000007f10107810 */ /* 0x000fca0007ffe80e */
[----:B------:R-:W-:Y:S02]  /*1b10*/  IMAD.IADD R13, R16, 0x1, R13 ;  /* 0x00000001100d7824 */ /* 0x000fe400078e020d */
[----:B0-----:R-:W-:-:S04]  /*1b20*/  FFMA R18, R3, R19, 1 ;  /* 0x3f80000003127423 */ /* 0x001fc80000000013 */
[----:B------:R-:W-:-:S04]  /*1b30*/  FFMA R3, R3, R18, R3 ;  /* 0x0000001203037223 */ /* 0x000fc80000000003 */
[----:B------:R-:W-:-:S04]  /*1b40*/  FFMA R18, R0, R3, RZ ;  /* 0x0000000300127223 */ /* 0x000fc800000000ff */
[----:B------:R-:W-:-:S04]  /*1b50*/  FFMA R15, R19, R18, R0 ;  /* 0x00000012130f7223 */ /* 0x000fc80000000000 */
[----:B------:R-:W-:-:S04]  /*1b60*/  FFMA R18, R3, R15, R18 ;  /* 0x0000000f03127223 */ /* 0x000fc80000000012 */
[----:B------:R-:W-:-:S04]  /*1b70*/  FFMA R19, R19, R18, R0 ;  /* 0x0000001213137223 */ /* 0x000fc80000000000 */
[----:B------:R-:W-:-:S05]  /*1b80*/  FFMA R0, R3, R19, R18 ;  /* 0x0000001303007223 */ /* 0x000fca0000000012 */
[----:B------:R-:W-:-:S04]  /*1b90*/  SHF.R.U32.HI R14, RZ, 0x17, R0 ;  /* 0x00000017ff0e7819 */ /* 0x000fc80000011600 */
[----:B------:R-:W-:-:S04]  /*1ba0*/  LOP3.LUT R14, R14, 0xff, RZ, 0xc0, !PT ;  /* 0x000000ff0e0e7812 */ /* 0x000fc800078ec0ff */
[----:B------:R-:W-:-:S05]  /*1bb0*/  IADD3 R17, PT, PT, R14, R13, RZ ;  /* 0x0000000d0e117210 */ /* 0x000fca0007ffe0ff */
[----:B------:R-:W-:-:S05]  /*1bc0*/  VIADD R14, R17, 0xffffffff ;  /* 0xffffffff110e7836 */ /* 0x000fca0000000000 */
[----:B------:R-:W-:-:S13]  /*1bd0*/  ISETP.GE.U32.AND P0, PT, R14, 0xfe, PT ;  /* 0x000000fe0e00780c */ /* 0x000fda0003f06070 */
[----:B------:R-:W-:Y:S05]  /*1be0*/  @!P0 BRA `(.L_x_20) ;  /* 0x0000000000808947 */ /* 0x000fea0003800000 */
[----:B------:R-:W-:-:S13]  /*1bf0*/  ISETP.GT.AND P0, PT, R17, 0xfe, PT ;  /* 0x000000fe1100780c */ /* 0x000fda0003f04270 */
[----:B------:R-:W-:Y:S05]  /*1c00*/  @P0 BRA `(.L_x_21) ;  /* 0x00000000006c0947 */ /* 0x000fea0003800000 */
[----:B------:R-:W-:-:S13]  /*1c10*/  ISETP.GE.AND P0, PT, R17, 0x1, PT ;  /* 0x000000011100780c */ /* 0x000fda0003f06270 */
[----:B------:R-:W-:Y:S05]  /*1c20*/  @P0 BRA `(.L_x_22) ;  /* 0x0000000000740947 */ /* 0x000fea0003800000 */
[----:B------:R-:W-:Y:S02]  /*1c30*/  ISETP.GE.AND P0, PT, R17, -0x18, PT ;  /* 0xffffffe81100780c */ /* 0x000fe40003f06270 */
[----:B------:R-:W-:-:S11]  /*1c40*/  LOP3.LUT R0, R0, 0x80000000, RZ, 0xc0, !PT ;  /* 0x8000000000007812 */ /* 0x000fd600078ec0ff */
[----:B------:R-:W-:Y:S05]  /*1c50*/  @!P0 BRA `(.L_x_22) ;  /* 0x0000000000688947 */ /* 0x000fea0003800000 */
[-CC-:B------:R-:W-:Y:S01]  /*1c60*/  FFMA.RZ R13, R3, R19.reuse, R18.reuse ;  /* 0x00000013030d7223 */ /* 0x180fe2000000c012 */
[----:B------:R-:W-:Y:S02]  /*1c70*/  VIADD R16, R17, 0x20 ;  /* 0x0000002011107836 */ /* 0x000fe40000000000 */
[-CC-:B------:R-:W-:Y:S01]  /*1c80*/  FFMA.RM R14, R3, R19.reuse, R18.reuse ;  /* 0x00000013030e7223 */ /* 0x180fe20000004012 */
[----:B------:R-:W-:Y:S02]  /*1c90*/  ISETP.NE.AND P2, PT, R17, RZ, PT ;  /* 0x000000ff1100720c */ /* 0x000fe40003f45270 */
[----:B------:R-:W-:Y:S01]  /*1ca0*/  LOP3.LUT R15, R13, 0x7fffff, RZ, 0xc0, !PT ;  /* 0x007fffff0d0f7812 */ /* 0x000fe200078ec0ff */
[----:B------:R-:W-:Y:S01]  /*1cb0*/  FFMA.RP R13, R3, R19, R18 ;  /* 0x00000013030d7223 */ /* 0x000fe20000008012 */
[----:B------:R-:W-:Y:S01]  /*1cc0*/  IMAD.MOV R3, RZ, RZ, -R17 ;  /* 0x000000ffff037224 */ /* 0x000fe200078e0a11 */
[----:B------:R-:W-:Y:S02]  /*1cd0*/  ISETP.NE.AND P1, PT, R17, RZ, PT ;  /* 0x000000ff1100720c */ /* 0x000fe40003f25270 */
[----:B------:R-:W-:-:S02]  /*1ce0*/  LOP3.LUT R15, R15, 0x800000, RZ, 0xfc, !PT ;  /* 0x008000000f0f7812 */ /* 0x000fc400078efcff */
[----:B------:R-:W-:Y:S02]  /*1cf0*/  FSETP.NEU.FTZ.AND P0, PT, R13, R14, PT ;  /* 0x0000000e0d00720b */ /* 0x000fe40003f1d000 */
[----:B------:R-:W-:Y:S02]  /*1d00*/  SHF.L.U32 R16, R15, R16, RZ ;  /* 0x000000100f107219 */ /* 0x000fe400000006ff */
[----:B------:R-:W-:Y:S02]  /*1d10*/  SEL R14, R3, RZ, P2 ;  /* 0x000000ff030e7207 */ /* 0x000fe40001000000 */
[----:B------:R-:W-:Y:S02]  /*1d20*/  ISETP.NE.AND P1, PT, R16, RZ, P1 ;  /* 0x000000ff1000720c */ /* 0x000fe40000f25270 */
[----:B------:R-:W-:Y:S02]  /*1d30*/  SHF.R.U32.HI R14, RZ, R14, R15 ;  /* 0x0000000eff0e7219 */ /* 0x000fe4000001160f */
[----:B------:R-:W-:-:S02]  /*1d40*/  PLOP3.LUT P0, PT, P0, P1, PT, 0xf8, 0x8f ;  /* 0x00000000008f781c */ /* 0x000fc40000703f70 */
[----:B------:R-:W-:Y:S02]  /*1d50*/  SHF.R.U32.HI R16, RZ, 0x1, R14 ;  /* 0x00000001ff107819 */ /* 0x000fe4000001160e */
[----:B------:R-:W-:-:S04]  /*1d60*/  SEL R3, RZ, 0x1, !P0 ;  /* 0x00000001ff037807 */ /* 0x000fc80004000000 */
[----:B------:R-:W-:-:S04]  /*1d70*/  LOP3.LUT R3, R3, 0x1, R16, 0xf8, !PT ;  /* 0x0000000103037812 */ /* 0x000fc800078ef810 */
[----:B------:R-:W-:-:S04]  /*1d80*/  LOP3.LUT R3, R3, R14, RZ, 0xc0, !PT ;  /* 0x0000000e03037212 */ /* 0x000fc800078ec0ff */
[----:B------:R-:W-:-:S04]  /*1d90*/  IADD3 R3, PT, PT, R16, R3, RZ ;  /* 0x0000000310037210 */ /* 0x000fc80007ffe0ff */
[----:B------:R-:W-:Y:S01]  /*1da0*/  LOP3.LUT R0, R3, R0, RZ, 0xfc, !PT ;  /* 0x0000000003007212 */ /* 0x000fe200078efcff */
[----:B------:R-:W-:Y:S06]  /*1db0*/  BRA `(.L_x_22) ;  /* 0x0000000000107947 */ /* 0x000fec0003800000 */
.L_x_21:
[----:B------:R-:W-:-:S04]  /*1dc0*/  LOP3.LUT R0, R0, 0x80000000, RZ, 0xc0, !PT ;  /* 0x8000000000007812 */ /* 0x000fc800078ec0ff */
[----:B------:R-:W-:Y:S01]  /*1dd0*/  LOP3.LUT R0, R0, 0x7f800000, RZ, 0xfc, !PT ;  /* 0x7f80000000007812 */ /* 0x000fe200078efcff */
[----:B------:R-:W-:Y:S06]  /*1de0*/  BRA `(.L_x_22) ;  /* 0x0000000000047947 */ /* 0x000fec0003800000 */
.L_x_20:
[----:B------:R-:W-:-:S07]  /*1df0*/  IMAD R0, R13, 0x800000, R0 ;  /* 0x008000000d007824 */ /* 0x000fce00078e0200 */
.L_x_22:
[----:B------:R-:W-:Y:S05]  /*1e00*/  BSYNC.RECONVERGENT B2 ;  /* 0x0000000000027941 */ /* 0x000fea0003800200 */
.L_x_19:
[----:B------:R-:W-:Y:S05]  /*1e10*/  BRA `(.L_x_23) ;  /* 0x0000000000207947 */ /* 0x000fea0003800000 */
.L_x_18:
[----:B------:R-:W-:-:S04]  /*1e20*/  LOP3.LUT R0, R16, 0x80000000, R15, 0x48, !PT ;  /* 0x8000000010007812 */ /* 0x000fc800078e480f */
[----:B------:R-:W-:Y:S01]  /*1e30*/  LOP3.LUT R0, R0, 0x7f800000, RZ, 0xfc, !PT ;  /* 0x7f80000000007812 */ /* 0x000fe200078efcff */
[----:B------:R-:W-:Y:S06]  /*1e40*/  BRA `(.L_x_23) ;  /* 0x0000000000147947 */ /* 0x000fec0003800000 */
.L_x_17:
[----:B------:R-:W-:Y:S01]  /*1e50*/  LOP3.LUT R0, R16, 0x80000000, R15, 0x48, !PT ;  /* 0x8000000010007812 */ /* 0x000fe200078e480f */
[----:B------:R-:W-:Y:S06]  /*1e60*/  BRA `(.L_x_23) ;  /* 0x00000000000c7947 */ /* 0x000fec0003800000 */
.L_x_16:
[----:B------:R-:W0:Y:S01]  /*1e70*/  MUFU.RSQ R0, -QNAN ;  /* 0xffc0000000007908 */ /* 0x000e220000001400 */
[----:B------:R-:W-:Y:S05]  /*1e80*/  BRA `(.L_x_23) ;  /* 0x0000000000047947 */ /* 0x000fea0003800000 */
.L_x_15:
[----:B------:R-:W-:-:S07]  /*1e90*/  FADD.FTZ R0, R0, R3 ;  /* 0x0000000300007221 */ /* 0x000fce0000010000 */
.L_x_23:
[----:B------:R-:W-:Y:S05]  /*1ea0*/  BSYNC.RECONVERGENT B1 ;  /* 0x0000000000017941 */ /* 0x000fea0003800200 */
.L_x_13:
[----:B------:R-:W-:-:S04]  /*1eb0*/  IMAD.MOV.U32 R13, RZ, RZ, 0x0 ;  /* 0x00000000ff0d7424 */ /* 0x000fc800078e00ff */
[----:B0-----:R-:W-:Y:S05]  /*1ec0*/  RET.REL.NODEC R12 `(_Z12count_spikesPKdPKiPiPKfPf) ;  /* 0xffffffe00c4c7950 */ /* 0x001fea0003c3ffff */
.L_x_24:
[----:B------:R-:W-:-:S00]  /*1ed0*/  BRA `(.L_x_24) ;  /* 0xfffffffc00fc7947 */ /* 0x000fc0000383ffff */
[----:B------:R-:W-:-:S00]  /*1ee0*/  NOP ;  /* 0x0000000000007918 */ /* 0x000fc00000000000 */
        /* <DEDUP_REMOVED lines=9> */
.L_x_84:


//--------------------- .text._Z7sum_dWUPKdPKfPf  --------------------------
	.section	.text._Z7sum_dWUPKdPKfPf,"ax",@progbits
	.align	128
        .global         _Z7sum_dWUPKdPKfPf
        .type           _Z7sum_dWUPKdPKfPf,@function
        .size           _Z7sum_dWUPKdPKfPf,(.L_x_87 - _Z7sum_dWUPKdPKfPf)
        .other          _Z7sum_dWUPKdPKfPf,@"STO_CUDA_ENTRY STV_DEFAULT"
_Z7sum_dWUPKdPKfPf:
.text._Z7sum_dWUPKdPKfPf:
[----:B------:R-:W-:Y:S08]  /*0000*/  LDC R1, c[0x0][0x37c] ;  /* 0x0000df00ff017b82 */ /* 0x000ff00000000800 */
[----:B------:R-:W0:Y:S01]  /*0010*/  LDC.64 R8, c[0x0][0x380] ;  /* 0x0000e000ff087b82 */ /* 0x000e220000000a00 */
[----:B------:R-:W0:Y:S02]  /*0020*/  LDCU.64 UR6, c[0x0][0x358] ;  /* 0x00006b00ff0677ac */ /* 0x000e240008000a00 */
[----:B0-----:R-:W2:Y:S04]  /*0030*/  LDG.E.64 R4, desc[UR6][R8.64+0x20] ;  /* 0x0000200608047981 */ /* 0x001ea8000c1e1b00 */
[----:B------:R-:W3:Y:S01]  /*0040*/  LDG.E.64 R6, desc[UR6][R8.64+0x10] ;  /* 0x0000100608067981 */ /* 0x000ee2000c1e1b00 */
[----:B------:R-:W0:Y:S01]  /*0050*/  LDCU UR4, c[0x0][0x360] ;  /* 0x00006c00ff0477ac */ /* 0x000e220008000800 */
[----:B------:R-:W0:Y:S01]  /*0060*/  S2R R11, SR_TID.X ;  /* 0x00000000000b7919 */ /* 0x000e220000002100 */
[----:B------:R-:W0:Y:S02]  /*0070*/  S2R R2, SR_CTAID.X ;  /* 0x0000000000027919 */ /* 0x000e240000002500 */
[----:B0-----:R-:W-:Y:S01]  /*0080*/  IMAD R11, R2, UR4, R11 ;  /* 0x00000004020b7c24 */ /* 0x001fe2000f8e020b */
[----:B--2---:R-:W-:Y:S08]  /*0090*/  F2I.F64.TRUNC R0, R4 ;  /* 0x0000000400007311 */ /* 0x004ff0000030d100 */
[----:B---3--:R-:W0:Y:S02]  /*00a0*/  F2I.F64.TRUNC R7, R6 ;  /* 0x0000000600077311 */ /* 0x008e24000030d100 */
[----:B0-----:R-:W-:-:S05]  /*00b0*/  IMAD R2, R0, R7, RZ ;  /* 0x0000000700027224 */ /* 0x001fca00078e02ff */
[----:B------:R-:W-:-:S13]  /*00c0*/  ISETP.GE.AND P0, PT, R11, R2, PT ;  /* 0x000000020b00720c */ /* 0x000fda0003f06270 */
[----:B------:R-:W-:Y:S05]  /*00d0*/  @P0 EXIT ;  /* 0x000000000000094d */ /* 0x000fea0003800000 */
[----:B------:R-:W2:Y:S01]  /*00e0*/  LDG.E.64 R8, desc[UR6][R8.64+0x8] ;  /* 0x0000080608087981 */ /* 0x000ea2000c1e1b00 */
[----:B------:R-:W0:Y:S02]  /*00f0*/  LDCU UR5, c[0x0][0x370] ;  /* 0x00006e00ff0577ac */ /* 0x000e240008000800 */
[----:B0-----:R-:W-:Y:S01]  /*0100*/  UIMAD UR4, UR4, UR5, URZ ;  /* 0x00000005040472a4 */ /* 0x001fe2000f8e02ff */
[----:B--2---:R0:W1:Y:S02]  /*0110*/  F2I.F64.TRUNC R3, R8 ;  /* 0x0000000800037311 */ /* 0x004064000030d100 */
[----:B0-----:R-:W-:Y:S02]  /*0120*/  MOV R9, R11 ;  /* 0x0000000b00097202 */ /* 0x001fe40000000f00 */
[C---:B-1----:R-:W-:Y:S02]  /*0130*/  LOP3.LUT R5, R3.reuse, 0x7, RZ, 0xc0, !PT ;  /* 0x0000000703057812 */ /* 0x042fe400078ec0ff */
[----:B------:R-:W-:-:S02]  /*0140*/  LOP3.LUT R4, R3, 0xf, RZ, 0xc0, !PT ;  /* 0x0000000f03047812 */ /* 0x000fc400078ec0ff */
[----:B------:R-:W-:Y:S02]  /*0150*/  IADD3 R7, PT, PT, R5, -0x1, RZ ;  /* 0xffffffff05077810 */ /* 0x000fe40007ffe0ff */
[----:B------:R-:W-:Y:S02]  /*0160*/  IADD3 R6, PT, PT, R4, -0x1, RZ ;  /* 0xffffffff04067810 */ /* 0x000fe40007ffe0ff */
[----:B------:R-:W-:Y:S02]  /*0170*/  ISETP.GE.U32.AND P1, PT, R7, 0x3, PT ;  /* 0x000000030700780c */ /* 0x000fe40003f26070 */
[----:B------:R-:W-:Y:S02]  /*0180*/  ISETP.GE.U32.AND P0, PT, R6, 0x7, PT ;  /* 0x000000070600780c */ /* 0x000fe40003f06070 */
[C---:B------:R-:W-:Y:S02]  /*0190*/  IADD3 R7, PT, PT, R3.reuse, -0x1, RZ ;  /* 0xffffffff03077810 */ /* 0x040fe40007ffe0ff */
[----:B------:R-:W-:-:S02]  /*01a0*/  LOP3.LUT R6, R3, 0x7ffffff0, RZ, 0xc0, !PT ;  /* 0x7ffffff003067812 */ /* 0x000fc400078ec0ff */
[----:B------:R-:W-:Y:S01]  /*01b0*/  LOP3.LUT R8, R3, 0x3, RZ, 0xc0, !PT ;  /* 0x0000000303087812 */ /* 0x000fe200078ec0ff */
[----:B------:R-:W-:Y:S01]  /*01c0*/  IMAD R10, R0, R7, RZ ;  /* 0x00000007000a7224 */ /* 0x000fe200078e02ff */
[----:B------:R-:W-:-:S07]  /*01d0*/  IADD3 R11, PT, PT, -R6, RZ, RZ ;  /* 0x000000ff060b7210 */ /* 0x000fce0007ffe1ff */
.L_x_30:
[----:B------:R-:W-:Y:S01]  /*01e0*/  ISETP.GE.AND P2, PT, R3, 0x1, PT ;  /* 0x000000010300780c */ /* 0x000fe20003f46270 */
[----:B0-----:R-:W-:-:S12]  /*01f0*/  HFMA2 R27, -RZ, RZ, 0, 0 ;  /* 0x00000000ff1b7431 */ /* 0x001fd800000001ff */
[----:B------:R-:W-:Y:S05]  /*0200*/  @!P2 BRA `(.L_x_25) ;  /* 0x000000080070a947 */ /* 0x000fea0003800000 */
[-C--:B------:R-:W-:Y:S02]  /*0210*/  IABS R15, R0.reuse ;  /* 0x00000000000f7213 */ /* 0x080fe40000000000 */
[----:B------:R-:W-:Y:S02]  /*0220*/  IABS R18, R9 ;  /* 0x0000000900127213 */ /* 0x000fe40000000000 */
[----:B------:R-:W0:Y:S01]  /*0230*/  I2F.RP R14, R15 ;  /* 0x0000000f000e7306 */ /* 0x000e220000209400 */
[----:B------:R-:W-:Y:S02]  /*0240*/  IABS R19, R0 ;  /* 0x0000000000137213 */ /* 0x000fe40000000000 */
[----:B------:R-:W-:-:S05]  /*0250*/  MOV R27, RZ ;  /* 0x000000ff001b7202 */ /* 0x000fca0000000f00 */
[----:B0-----:R-:W0:Y:S02]  /*0260*/  MUFU.RCP R14, R14 ;  /* 0x0000000e000e7308 */ /* 0x001e240000001000 */
[----:B0-----:R-:W-:Y:S02]  /*0270*/  IADD3 R12, PT, PT, R14, 0xffffffe, RZ ;  /* 0x0ffffffe0e0c7810 */ /* 0x001fe40007ffe0ff */
[----:B------:R-:W-:-:S04]  /*0280*/  IADD3 R14, PT, PT, RZ, -R19, RZ ;  /* 0x80000013ff0e7210 */ /* 0x000fc80007ffe0ff */
[----:B------:R0:W1:Y:S02]  /*0290*/  F2I.FTZ.U32.TRUNC.NTZ R13, R12 ;  /* 0x0000000c000d7305 */ /* 0x000064000021f000 */
[----:B0-----:R-:W-:Y:S02]  /*02a0*/  MOV R12, RZ ;  /* 0x000000ff000c7202 */ /* 0x001fe40000000f00 */
[----:B-1----:R-:W-:-:S05]  /*02b0*/  IADD3 R16, PT, PT, RZ, -R13, RZ ;  /* 0x8000000dff107210 */ /* 0x002fca0007ffe0ff */
[----:B------:R-:W-:Y:S01]  /*02c0*/  IMAD R17, R16, R15, RZ ;  /* 0x0000000f10117224 */ /* 0x000fe200078e02ff */
[----:B------:R-:W-:-:S03]  /*02d0*/  MOV R16, R18 ;  /* 0x0000001200107202 */ /* 0x000fc60000000f00 */
[----:B------:R-:W-:-:S06]  /*02e0*/  IMAD.HI.U32 R13, R13, R17, R12 ;  /* 0x000000110d0d7227 */ /* 0x000fcc00078e000c */
[----:B------:R-:W-:-:S04]  /*02f0*/  IMAD.HI.U32 R13, R13, R16, RZ ;  /* 0x000000100d0d7227 */ /* 0x000fc800078e00ff */
[----:B------:R-:W-:-:S05]  /*0300*/  IMAD R12, R13, R14, R16 ;  /* 0x0000000e0d0c7224 */ /* 0x000fca00078e0210 */
[----:B------:R-:W-:-:S13]  /*0310*/  ISETP.GT.U32.AND P4, PT, R15, R12, PT ;  /* 0x0000000c0f00720c */ /* 0x000fda0003f84070 */
[-C--:B------:R-:W-:Y:S02]  /*0320*/  @!P4 IADD3 R12, PT, PT, R12, -R15.reuse, RZ ;  /* 0x8000000f0c0cc210 */ /* 0x080fe40007ffe0ff */
[----:B------:R-:W-:Y:S02]  /*0330*/  @!P4 IADD3 R13, PT, PT, R13, 0x1, RZ ;  /* 0x000000010d0dc810 */ /* 0x000fe40007ffe0ff */
[----:B------:R-:W-:Y:S02]  /*0340*/  ISETP.GE.U32.AND P2, PT, R12, R15, PT ;  /* 0x0000000f0c00720c */ /* 0x000fe40003f46070 */
[----:B------:R-:W-:Y:S02]  /*0350*/  LOP3.LUT R12, R9, R0, RZ, 0x3c, !PT ;  /* 0x00000000090c7212 */ /* 0x000fe400078e3cff */
[----:B------:R-:W-:Y:S02]  /*0360*/  ISETP.NE.AND P4, PT, R0, RZ, PT ;  /* 0x000000ff0000720c */ /* 0x000fe40003f85270 */
[----:B------:R-:W-:-:S02]  /*0370*/  ISETP.GE.AND P3, PT, R12, RZ, PT ;  /* 0x000000ff0c00720c */ /* 0x000fc40003f66270 */
[----:B------:R-:W-:-:S05]  /*0380*/  MOV R12, RZ ;  /* 0x000000ff000c7202 */ /* 0x000fca0000000f00 */
[----:B------:R-:W-:Y:S02]  /*0390*/  @P2 IADD3 R13, PT, PT, R13, 0x1, RZ ;  /* 0x000000010d0d2810 */ /* 0x000fe40007ffe0ff */
[----:B------:R-:W-:-:S04]  /*03a0*/  ISETP.GE.U32.AND P2, PT, R3, 0x10, PT ;  /* 0x000000100300780c */ /* 0x000fc80003f46070 */
[----:B------:R-:W-:Y:S02]  /*03b0*/  @!P3 IADD3 R13, PT, PT, -R13, RZ, RZ ;  /* 0x000000ff0d0db210 */ /* 0x000fe40007ffe1ff */
[----:B------:R-:W-:-:S04]  /*03c0*/  @!P4 LOP3.LUT R13, RZ, R0, RZ, 0x33, !PT ;  /* 0x00000000ff0dc212 */ /* 0x000fc800078e33ff */
[----:B------:R-:W0:Y:S08]  /*03d0*/  I2F.F64 R14, R13 ;  /* 0x0000000d000e7312 */ /* 0x000e300000201c00 */
[----:B0-----:R-:W0:Y:S02]  /*03e0*/  F2I.F64.TRUNC R14, R14 ;  /* 0x0000000e000e7311 */ /* 0x001e24000030d100 */
[----:B0-----:R-:W-:Y:S01]  /*03f0*/  IMAD R13, R7, R14, RZ ;  /* 0x0000000e070d7224 */ /* 0x001fe200078e02ff */
[----:B------:R-:W-:Y:S06]  /*0400*/  @!P2 BRA `(.L_x_26) ;  /* 0x0000000000e4a947 */ /* 0x000fec0003800000 */
[----:B------:R-:W-:Y:S01]  /*0410*/  IMAD R21, R10, R14, R9 ;  /* 0x0000000e0a157224 */ /* 0x000fe200078e0209 */
[----:B------:R-:W-:Y:S02]  /*0420*/  MOV R27, RZ ;  /* 0x000000ff001b7202 */ /* 0x000fe40000000f00 */
[----:B------:R-:W-:-:S07]  /*0430*/  MOV R23, R11 ;  /* 0x0000000b00177202 */ /* 0x000fce0000000f00 */
.L_x_27:
[----:B------:R-:W0:Y:S02]  /*0440*/  LDC.64 R16, c[0x0][0x388] ;  /* 0x0000e200ff107b82 */ /* 0x000e240000000a00 */
[----:B0-----:R-:W-:-:S05]  /*0450*/  IMAD.WIDE R16, R21, 0x4, R16 ;  /* 0x0000000415107825 */ /* 0x001fca00078e0210 */
[----:B------:R-:W2:Y:S01]  /*0460*/  LDG.E R28, desc[UR6][R16.64] ;  /* 0x00000006101c7981 */ /* 0x000ea2000c1e1900 */
[----:B------:R-:W-:-:S05]  /*0470*/  IMAD.WIDE R14, R0, 0x4, R16 ;  /* 0x00000004000e7825 */ /* 0x000fca00078e0210 */
[----:B------:R0:W3:Y:S02]  /*0480*/  LDG.E R26, desc[UR6][R14.64] ;  /* 0x000000060e1a7981 */ /* 0x0000e4000c1e1900 */
[----:B0-----:R-:W-:-:S05]  /*0490*/  IMAD.WIDE R14, R0, 0x4, R14 ;  /* 0x00000004000e7825 */ /* 0x001fca00078e020e */
[----:B------:R-:W4:Y:S01]  /*04a0*/  LDG.E R25, desc[UR6][R14.64] ;  /* 0x000000060e197981 */ /* 0x000f22000c1e1900 */
[----:B------:R-:W-:-:S05]  /*04b0*/  IMAD.WIDE R18, R0, 0x4, R14 ;  /* 0x0000000400127825 */ /* 0x000fca00078e020e */
[----:B------:R0:W5:Y:S02]  /*04c0*/  LDG.E R24, desc[UR6][R18.64] ;  /* 0x0000000612187981 */ /* 0x000164000c1e1900 */
[----:B0-----:R-:W-:-:S05]  /*04d0*/  IMAD.WIDE R18, R0, 0x4, R18 ;  /* 0x0000000400127825 */ /* 0x001fca00078e0212 */
[----:B------:R-:W5:Y:S01]  /*04e0*/  LDG.E R12, desc[UR6][R18.64] ;  /* 0x00000006120c7981 */ /* 0x000f62000c1e1900 */
[----:B------:R-:W-:-:S05]  /*04f0*/  IMAD.WIDE R16, R0, 0x4, R18 ;  /* 0x0000000400107825 */ /* 0x000fca00078e0212 */
[----:B------:R0:W5:Y:S02]  /*0500*/  LDG.E R22, desc[UR6][R16.64] ;  /* 0x0000000610167981 */ /* 0x000164000c1e1900 */
[----:B0-----:R-:W-:-:S05]  /*0510*/  IMAD.WIDE R16, R0, 0x4, R16 ;  /* 0x0000000400107825 */ /* 0x001fca00078e0210 */
[----:B------:R0:W5:Y:S01]  /*0520*/  LDG.E R20, desc[UR6][R16.64] ;  /* 0x0000000610147981 */ /* 0x000162000c1e1900 */
[----:B------:R-:W-:-:S04]  /*0530*/  IMAD.WIDE R14, R0, 0x4, R16 ;  /* 0x00000004000e7825 */ /* 0x000fc800078e0210 */
[C---:B0-----:R-:W-:Y:S02]  /*0540*/  IMAD.WIDE R16, R0.reuse, 0x4, R14 ;  /* 0x0000000400107825 */ /* 0x041fe400078e020e */
[----:B------:R-:W5:Y:S02]  /*0550*/  LDG.E R14, desc[UR6][R14.64] ;  /* 0x000000060e0e7981 */ /* 0x000f64000c1e1900 */
[----:B------:R-:W-:Y:S02]  /*0560*/  IMAD.WIDE R18, R0, 0x4, R16 ;  /* 0x0000000400127825 */ /* 0x000fe400078e0210 */
[----:B------:R3:W5:Y:S02]  /*0570*/  LDG.E R29, desc[UR6][R16.64] ;  /* 0x00000006101d7981 */ /* 0x000764000c1e1900 */
[----:B--2---:R-:W-:Y:S02]  /*0580*/  FADD R27, R28, R27 ;  /* 0x0000001b1c1b7221 */ /* 0x004fe40000000000 */
[----:B------:R0:W2:Y:S02]  /*0590*/  LDG.E R28, desc[UR6][R18.64] ;  /* 0x00000006121c7981 */ /* 0x0000a4000c1e1900 */
[----:B---3--:R-:W-:Y:S01]  /*05a0*/  FADD R16, R27, R26 ;  /* 0x0000001a1b107221 */ /* 0x008fe20000000000 */
[----:B0-----:R-:W-:-:S05]  /*05b0*/  IMAD.WIDE R18, R0, 0x4, R18 ;  /* 0x0000000400127825 */ /* 0x001fca00078e0212 */
[----:B------:R5:W3:Y:S01]  /*05c0*/  LDG.E R15, desc[UR6][R18.64] ;  /* 0x00000006120f7981 */ /* 0x000ae2000c1e1900 */
[----:B------:R-:W-:-:S04]  /*05d0*/  IMAD.WIDE R26, R0, 0x4, R18 ;  /* 0x00000004001a7825 */ /* 0x000fc800078e0212 */
[----:B----4-:R-:W-:Y:S02]  /*05e0*/  FADD R17, R16, R25 ;  /* 0x0000001910117221 */ /* 0x010fe40000000000 */
[----:B------:R0:W4:Y:S02]  /*05f0*/  LDG.E R25, desc[UR6][R26.64] ;  /* 0x000000061a197981 */ /* 0x000124000c1e1900 */
[----:B-----5:R-:W-:Y:S01]  /*0600*/  FADD R19, R17, R24 ;  /* 0x0000001811137221 */ /* 0x020fe20000000000 */
[----:B0-----:R-:W-:-:S05]  /*0610*/  IMAD.WIDE R26, R0, 0x4, R26 ;  /* 0x00000004001a7825 */ /* 0x001fca00078e021a */
[----:B------:R0:W5:Y:S01]  /*0620*/  LDG.E R24, desc[UR6][R26.64] ;  /* 0x000000061a187981 */ /* 0x000162000c1e1900 */
[----:B------:R-:W-:-:S04]  /*0630*/  IMAD.WIDE R16, R0, 0x4, R26 ;  /* 0x0000000400107825 */ /* 0x000fc800078e021a */
[----:B------:R-:W-:Y:S02]  /*0640*/  FADD R19, R19, R12 ;  /* 0x0000000c13137221 */ /* 0x000fe40000000000 */
[----:B------:R1:W5:Y:S02]  /*0650*/  LDG.E R12, desc[UR6][R16.64] ;  /* 0x00000006100c7981 */ /* 0x000364000c1e1900 */
[----:B0-----:R-:W-:Y:S01]  /*0660*/  FADD R27, R19, R22 ;  /* 0x00000016131b7221 */ /* 0x001fe20000000000 */
[----:B-1----:R-:W-:-:S05]  /*0670*/  IMAD.WIDE R16, R0, 0x4, R16 ;  /* 0x0000000400107825 */ /* 0x002fca00078e0210 */
[----:B------:R-:W5:Y:S01]  /*0680*/  LDG.E R22, desc[UR6][R16.64] ;  /* 0x0000000610167981 */ /* 0x000f62000c1e1900 */
[----:B------:R-:W-:-:S06]  /*0690*/  IMAD.WIDE R18, R0, 0x4, R16 ;  /* 0x0000000400127825 */ /* 0x000fcc00078e0210 */
[----:B------:R-:W5:Y:S01]  /*06a0*/  LDG.E R18, desc[UR6][R18.64] ;  /* 0x0000000612127981 */ /* 0x000f62000c1e1900 */
[----:B------:R-:W-:-:S04]  /*06b0*/  FADD R20, R27, R20 ;  /* 0x000000141b147221 */ /* 0x000fc80000000000 */
[----:B------:R-:W-:-:S04]  /*06c0*/  FADD R14, R20, R14 ;  /* 0x0000000e140e7221 */ /* 0x000fc80000000000 */
[----:B------:R-:W-:Y:S01]  /*06d0*/  FADD R29, R14, R29 ;  /* 0x0000001d0e1d7221 */ /* 0x000fe20000000000 */
[----:B------:R-:W-:-:S04]  /*06e0*/  IADD3 R23, PT, PT, R23, 0x10, RZ ;  /* 0x0000001017177810 */ /* 0x000fc80007ffe0ff */
[----:B------:R-:W-:Y:S02]  /*06f0*/  ISETP.NE.AND P2, PT, R23, RZ, PT ;  /* 0x000000ff1700720c */ /* 0x000fe40003f45270 */
[----:B------:R-:W-:Y:S01]  /*0700*/  LEA R21, R0, R21, 0x4 ;  /* 0x0000001500157211 */ /* 0x000fe200078e20ff */
[----:B--2---:R-:W-:-:S04]  /*0710*/  FADD R28, R29, R28 ;  /* 0x0000001c1d1c7221 */ /* 0x004fc80000000000 */
[----:B---3--:R-:W-:-:S04]  /*0720*/  FADD R28, R28, R15 ;  /* 0x0000000f1c1c7221 */ /* 0x008fc80000000000 */
[----:B----4-:R-:W-:-:S04]  /*0730*/  FADD R25, R28, R25 ;  /* 0x000000191c197221 */ /* 0x010fc80000000000 */
[----:B-----5:R-:W-:-:S04]  /*0740*/  FADD R25, R25, R24 ;  /* 0x0000001819197221 */ /* 0x020fc80000000000 */
[----:B------:R-:W-:-:S04]  /*0750*/  FADD R25, R25, R12 ;  /* 0x0000000c19197221 */ /* 0x000fc80000000000 */
[----:B------:R-:W-:-:S04]  /*0760*/  FADD R25, R25, R22 ;  /* 0x0000001619197221 */ /* 0x000fc80000000000 */
[----:B------:R-:W-:Y:S01]  /*0770*/  FADD R27, R25, R18 ;  /* 0x00000012191b7221 */ /* 0x000fe20000000000 */
[----:B------:R-:W-:Y:S06]  /*0780*/  @P2 BRA `(.L_x_27) ;  /* 0xfffffffc002c2947 */ /* 0x000fec000383ffff */
[----:B------:R-:W-:-:S07]  /*0790*/  MOV R12, R6 ;  /* 0x00000006000c7202 */ /* 0x000fce0000000f00 */
.L_x_26:
[----:B------:R-:W-:-:S13]  /*07a0*/  ISETP.NE.AND P2, PT, R4, RZ, PT ;  /* 0x000000ff0400720c */ /* 0x000fda0003f45270 */
[----:B------:R-:W-:Y:S05]  /*07b0*/  @!P2 BRA `(.L_x_25) ;  /* 0x000000040004a947 */ /* 0x000fea0003800000 */
[----:B------:R-:W-:Y:S01]  /*07c0*/  ISETP.NE.AND P2, PT, R5, RZ, PT ;  /* 0x000000ff0500720c */ /* 0x000fe20003f45270 */
[----:B------:R-:W-:-:S12]  /*07d0*/  @!P0 BRA `(.L_x_28) ;  /* 0x0000000000708947 */ /* 0x000fd80003800000 */
[----:B------:R-:W0:Y:S01]  /*07e0*/  LDC.64 R20, c[0x0][0x388] ;  /* 0x0000e200ff147b82 */ /* 0x000e220000000a00 */
[----:B------:R-:W-:-:S05]  /*07f0*/  IADD3 R14, PT, PT, R13, R12, RZ ;  /* 0x0000000c0d0e7210 */ /* 0x000fca0007ffe0ff */
[----:B------:R-:W-:-:S04]  /*0800*/  IMAD R15, R0, R14, R9 ;  /* 0x0000000e000f7224 */ /* 0x000fc800078e0209 */
[----:B0-----:R-:W-:-:S04]  /*0810*/  IMAD.WIDE R20, R15, 0x4, R20 ;  /* 0x000000040f147825 */ /* 0x001fc800078e0214 */
[C---:B------:R-:W-:Y:S02]  /*0820*/  IMAD.WIDE R18, R0.reuse, 0x4, R20 ;  /* 0x0000000400127825 */ /* 0x040fe400078e0214 */
[----:B------:R-:W2:Y:S02]  /*0830*/  LDG.E R20, desc[UR6][R20.64] ;  /* 0x0000000614147981 */ /* 0x000ea4000c1e1900 */
[C---:B------:R-:W-:Y:S02]  /*0840*/  IMAD.WIDE R16, R0.reuse, 0x4, R18 ;  /* 0x0000000400107825 */ /* 0x040fe400078e0212 */
[----:B------:R-:W3:Y:S02]  /*0850*/  LDG.E R18, desc[UR6][R18.64] ;  /* 0x0000000612127981 */ /* 0x000ee4000c1e1900 */
[C---:B------:R-:W-:Y:S02]  /*0860*/  IMAD.WIDE R14, R0.reuse, 0x4, R16 ;  /* 0x00000004000e7825 */ /* 0x040fe400078e0210 */
[----:B------:R-:W4:Y:S02]  /*0870*/  LDG.E R16, desc[UR6][R16.64] ;  /* 0x0000000610107981 */ /* 0x000f24000c1e1900 */
[----:B------:R-:W-:-:S02]  /*0880*/  IMAD.WIDE R22, R0, 0x4, R14 ;  /* 0x0000000400167825 */ /* 0x000fc400078e020e */
[----:B------:R0:W5:Y:S02]  /*0890*/  LDG.E R26, desc[UR6][R14.64] ;  /* 0x000000060e1a7981 */ /* 0x000164000c1e1900 */
[C---:B------:R-:W-:Y:S02]  /*08a0*/  IMAD.WIDE R24, R0.reuse, 0x4, R22 ;  /* 0x0000000400187825 */ /* 0x040fe400078e0216 */
[----:B------:R-:W5:Y:S02]  /*08b0*/  LDG.E R22, desc[UR6][R22.64] ;  /* 0x0000000616167981 */ /* 0x000f64000c1e1900 */
[C---:B------:R-:W-:Y:S02]  /*08c0*/  IMAD.WIDE R28, R0.reuse, 0x4, R24 ;  /* 0x00000004001c7825 */ /* 0x040fe400078e0218 */
[----:B------:R-:W5:Y:S02]  /*08d0*/  LDG.E R24, desc[UR6][R24.64] ;  /* 0x0000000618187981 */ /* 0x000f64000c1e1900 */
[----:B0-----:R-:W-:-:S02]  /*08e0*/  IMAD.WIDE R14, R0, 0x4, R28 ;  /* 0x00000004000e7825 */ /* 0x001fc400078e021c */
[----:B------:R-:W5:Y:S04]  /*08f0*/  LDG.E R28, desc[UR6][R28.64] ;  /* 0x000000061c1c7981 */ /* 0x000f68000c1e1900 */
[----:B------:R-:W5:Y:S01]  /*0900*/  LDG.E R21, desc[UR6][R14.64] ;  /* 0x000000060e157981 */ /* 0x000f62000c1e1900 */
[----:B------:R-:W-:Y:S01]  /*0910*/  IADD3 R12, PT, PT, R12, 0x8, RZ ;  /* 0x000000080c0c7810 */ /* 0x000fe20007ffe0ff */
[----:B--2---:R-:W-:-:S04]  /*0920*/  FADD R27, R27, R20 ;  /* 0x000000141b1b7221 */ /* 0x004fc80000000000 */
[----:B---3--:R-:W-:-:S04]  /*0930*/  FADD R27, R27, R18 ;  /* 0x000000121b1b7221 */ /* 0x008fc80000000000 */
[----:B----4-:R-:W-:-:S04]  /*0940*/  FADD R27, R27, R16 ;  /* 0x000000101b1b7221 */ /* 0x010fc80000000000 */
[----:B-----5:R-:W-:-:S04]  /*0950*/  FADD R27, R27, R26 ;  /* 0x0000001a1b1b7221 */ /* 0x020fc80000000000 */
[----:B------:R-:W-:-:S04]  /*0960*/  FADD R27, R27, R22 ;  /* 0x000000161b1b7221 */ /* 0x000fc80000000000 */
[----:B------:R-:W-:-:S04]  /*0970*/  FADD R27, R27, R24 ;  /* 0x000000181b1b7221 */ /* 0x000fc80000000000 */
[----:B------:R-:W-:-:S04]  /*0980*/  FADD R27, R27, R28 ;  /* 0x0000001c1b1b7221 */ /* 0x000fc80000000000 */
[----:B------:R-:W-:-:S07]  /*0990*/  FADD R27, R27, R21 ;  /* 0x000000151b1b7221 */ /* 0x000fce0000000000 */
.L_x_28:
        /* <DEDUP_REMOVED lines=11> */
[----:B------:R-:W-:Y:S02]  /*0a50*/  IMAD.WIDE R14, R0, 0x4, R16 ;  /* 0x00000004000e7825 */ /* 0x000fe400078e0210 */
[----:B------:R-:W4:Y:S04]  /*0a60*/  LDG.E R16, desc[UR6][R16.64] ;  /* 0x0000000610107981 */ /* 0x000f28000c1e1900 */
[----:B------:R-:W5:Y:S01]  /*0a70*/  LDG.E R14, desc[UR6][R14.64] ;  /* 0x000000060e0e7981 */ /* 0x000f62000c1e1900 */
[----:B------:R-:W-:Y:S01]  /*0a80*/  IADD3 R12, PT, PT, R12, 0x4, RZ ;  /* 0x000000040c0c7810 */ /* 0x000fe20007ffe0ff */
[----:B--2---:R-:W-:-:S04]  /*0a90*/  FADD R27, R27, R20 ;  /* 0x000000141b1b7221 */ /* 0x004fc80000000000 */
[----:B---3--:R-:W-:-:S04]  /*0aa0*/  FADD R27, R27, R18 ;  /* 0x000000121b1b7221 */ /* 0x008fc80000000000 */
[----:B----4-:R-:W-:-:S04]  /*0ab0*/  FADD R27, R27, R16 ;  /* 0x000000101b1b7221 */ /* 0x010fc80000000000 */
[----:B-----5:R-:W-:-:S07]  /*0ac0*/  FADD R27, R27, R14 ;  /* 0x0000000e1b1b7221 */ /* 0x020fce0000000000 */
.L_x_29:
[----:B------:R-:W-:Y:S05]  /*0ad0*/  @!P2 BRA `(.L_x_25) ;  /* 0x00000000003ca947 */ /* 0x000fea0003800000 */
[----:B------:R-:W0:Y:S01]  /*0ae0*/  LDC.64 R14, c[0x0][0x388] ;  /* 0x0000e200ff0e7b82 */ /* 0x000e220000000a00 */
[----:B------:R-:W-:-:S05]  /*0af0*/  IADD3 R13, PT, PT, R13, R12, RZ ;  /* 0x0000000c0d0d7210 */ /* 0x000fca0007ffe0ff */
[----:B------:R-:W-:-:S04]  /*0b00*/  IMAD R13, R0, R13, R9 ;  /* 0x0000000d000d7224 */ /* 0x000fc800078e0209 */
[----:B0-----:R-:W-:-:S05]  /*0b10*/  IMAD.WIDE R14, R13, 0x4, R14 ;  /* 0x000000040d0e7825 */ /* 0x001fca00078e020e */
[----:B------:R-:W2:Y:S01]  /*0b20*/  LDG.E R12, desc[UR6][R14.64] ;  /* 0x000000060e0c7981 */ /* 0x000ea2000c1e1900 */
[----:B------:R-:W-:Y:S01]  /*0b30*/  ISETP.NE.AND P2, PT, R8, 0x1, PT ;  /* 0x000000010800780c */ /* 0x000fe20003f45270 */
[----:B--2---:R-:W-:-:S12]  /*0b40*/  FADD R27, R27, R12 ;  /* 0x0000000c1b1b7221 */ /* 0x004fd80000000000 */
[----:B------:R-:W-:Y:S05]  /*0b50*/  @!P2 BRA `(.L_x_25) ;  /* 0x00000000001ca947 */ /* 0x000fea0003800000 */
[----:B------:R-:W-:Y:S01]  /*0b60*/  ISETP.NE.AND P2, PT, R8, 0x2, PT ;  /* 0x000000020800780c */ /* 0x000fe20003f45270 */
[----:B------:R-:W-:-:S12]  /*0b70*/  IMAD.WIDE R14, R0, 0x4, R14 ;  /* 0x00000004000e7825 */ /* 0x000fd800078e020e */
[----:B------:R-:W-:Y:S02]  /*0b80*/  @P2 IMAD.WIDE R12, R0, 0x4, R14 ;  /* 0x00000004000c2825 */ /* 0x000fe400078e020e */
[----:B------:R-:W2:Y:S04]  /*0b90*/  LDG.E R14, desc[UR6][R14.64] ;  /* 0x000000060e0e7981 */ /* 0x000ea8000c1e1900 */
[----:B------:R-:W3:Y:S01]  /*0ba0*/  @P2 LDG.E R12, desc[UR6][R12.64] ;  /* 0x000000060c0c2981 */ /* 0x000ee2000c1e1900 */
[----:B--2---:R-:W-:-:S04]  /*0bb0*/  FADD R27, R27, R14 ;  /* 0x0000000e1b1b7221 */ /* 0x004fc80000000000 */
[----:B---3--:R-:W-:-:S07]  /*0bc0*/  @P2 FADD R27, R27, R12 ;  /* 0x0000000c1b1b2221 */ /* 0x008fce0000000000 */
.L_x_25:
[----:B------:R-:W0:Y:S02]  /*0bd0*/  LDC.64 R12, c[0x0][0x390] ;  /* 0x0000e400ff0c7b82 */ /* 0x000e240000000a00 */
[----:B0-----:R-:W-:-:S05]  /*0be0*/  IMAD.WIDE.U32 R12, R9, 0x4, R12 ;  /* 0x00000004090c7825 */ /* 0x001fca00078e000c */
[----:B------:R-:W2:Y:S01]  /*0bf0*/  LDG.E R14, desc[UR6][R12.64] ;  /* 0x000000060c0e7981 */ /* 0x000ea2000c1e1900 */
[----:B------:R-:W-:-:S04]  /*0c00*/  IADD3 R9, PT, PT, R9, UR4, RZ ;  /* 0x0000000409097c10 */ /* 0x000fc8000fffe0ff */
[----:B------:R-:W-:Y:S01]  /*0c10*/  ISETP.GE.AND P2, PT, R9, R2, PT ;  /* 0x000000020900720c */ /* 0x000fe20003f46270 */
[----:B--2---:R-:W-:-:S05]  /*0c20*/  FADD R27, R14, R27 ;  /* 0x0000001b0e1b7221 */ /* 0x004fca0000000000 */
[----:B------:R0:W-:Y:S07]  /*0c30*/  STG.E desc[UR6][R12.64], R27 ;  /* 0x0000001b0c007986 */ /* 0x0001ee000c101906 */
[----:B------:R-:W-:Y:S05]  /*0c40*/  @!P2 BRA `(.L_x_30) ;  /* 0xfffffff40064a947 */ /* 0x000fea000383ffff */
[----:B------:R-:W-:Y:S05]  /*0c50*/  EXIT ;  /* 0x000000000000794d */ /* 0x000fea0003800000 */
.L_x_31:
        /* <DEDUP_REMOVED lines=10> */
.L_x_87:


//--------------------- .text._Z16average_snips_v3PKdPKiS2_PKfS4_Pf --------------------------
	.section	.text._Z16average_snips_v3PKdPKiS2_PKfS4_Pf,"ax",@progbits
	.align	128
        .global         _Z16average_snips_v3PKdPKiS2_PKfS4_Pf
        .type           _Z16average_snips_v3PKdPKiS2_PKfS4_Pf,@function
        .size           _Z16average_snips_v3PKdPKiS2_PKfS4_Pf,(.L_x_88 - _Z16average_snips_v3PKdPKiS2_PKfS4_Pf)
        .other          _Z16average_snips_v3PKdPKiS2_PKfS4_Pf,@"STO_CUDA_ENTRY STV_DEFAULT"
_Z16average_snips_v3PKdPKiS2_PKfS4_Pf:
.text._Z16average_snips_v3PKdPKiS2_PKfS4_Pf:
[----:B------:R-:W-:Y:S08]  /*0000*/  LDC R1, c[0x0][0x37c] ;  /* 0x0000df00ff017b82 */ /* 0x000ff00000000800 */
[----:B------:R-:W0:Y:S01]  /*0010*/  LDC.64 R2, c[0x0][0x380] ;  /* 0x0000e000ff027b82 */ /* 0x000e220000000a00 */
[----:B------:R-:W0:Y:S02]  /*0020*/  LDCU.64 UR8, c[0x0][0x358] ;  /* 0x00006b00ff0877ac */ /* 0x000e240008000a00 */
[----:B0-----:R-:W2:Y:S02]  /*0030*/  LDG.E.64 R4, desc[UR8][R2.64] ;  /* 0x0000000802047981 */ /* 0x001ea4000c1e1b00 */
[----:B--2---:R-:W0:Y:S02]  /*0040*/  F2I.F64.TRUNC R12, R4 ;  /* 0x00000004000c7311 */ /* 0x004e24000030d100 */
[----:B0-----:R-:W-:-:S13]  /*0050*/  ISETP.GE.AND P0, PT, R12, 0x1, PT ;  /* 0x000000010c00780c */ /* 0x001fda0003f06270 */
[----:B------:R-:W-:Y:S05]  /*0060*/  @!P0 EXIT ;  /* 0x000000000000894d */ /* 0x000fea0003800000 */
[----:B------:R-:W2:Y:S04]  /*0070*/  LDG.E.64 R4, desc[UR8][R2.64+0x8] ;  /* 0x0000080802047981 */ /* 0x000ea8000c1e1b00 */
[----:B------:R-:W3:Y:S01]  /*0080*/  LDG.E.64 R10, desc[UR8][R2.64+0x20] ;  /* 0x00002008020a7981 */ /* 0x000ee2000c1e1b00 */
[----:B------:R-:W0:Y:S01]  /*0090*/  S2UR UR10, SR_CTAID.X ;  /* 0x00000000000a79c3 */ /* 0x000e220000002500 */
[C---:B------:R-:W-:Y:S01]  /*00a0*/  ISETP.GE.U32.AND P1, PT, R12.reuse, 0x4, PT ;  /* 0x000000040c00780c */ /* 0x040fe20003f26070 */
[----:B------:R-:W-:Y:S01]  /*00b0*/  HFMA2 R9, -RZ, RZ, 0, 0 ;  /* 0x00000000ff097431 */ /* 0x000fe200000001ff */
[----:B------:R-:W0:Y:S01]  /*00c0*/  S2R R0, SR_TID.X ;  /* 0x0000000000007919 */ /* 0x000e220000002100 */
[----:B------:R-:W-:-:S04]  /*00d0*/  LOP3.LUT R6, R12, 0x3, RZ, 0xc0, !PT ;  /* 0x000000030c067812 */ /* 0x000fc800078ec0ff */
[----:B------:R-:W-:Y:S01]  /*00e0*/  ISETP.NE.AND P0, PT, R6, RZ, PT ;  /* 0x000000ff0600720c */ /* 0x000fe20003f05270 */
[----:B--2---:R-:W0:Y:S08]  /*00f0*/  F2I.F64.TRUNC R7, R4 ;  /* 0x0000000400077311 */ /* 0x004e30000030d100 */
[----:B---3--:R-:W1:Y:S01]  /*0100*/  F2I.F64.TRUNC R11, R10 ;  /* 0x0000000a000b7311 */ /* 0x008e62000030d100 */
[----:B0-----:R-:W-:-:S04]  /*0110*/  IMAD R8, R7, UR10, R0 ;  /* 0x0000000a07087c24 */ /* 0x001fc8000f8e0200 */
[----:B-1----:R-:W-:Y:S01]  /*0120*/  IMAD R8, R11, R8, R0 ;  /* 0x000000080b087224 */ /* 0x002fe200078e0200 */
[----:B------:R-:W-:Y:S06]  /*0130*/  @!P1 BRA `(.L_x_32) ;  /* 0x00000004002c9947 */ /* 0x000fec0003800000 */
[----:B------:R-:W0:Y:S01]  /*0140*/  LDCU.64 UR6, c[0x0][0x390] ;  /* 0x00007200ff0677ac */ /* 0x000e220008000a00 */
[----:B------:R-:W-:Y:S01]  /*0150*/  LOP3.LUT R9, R12, 0x7ffffffc, RZ, 0xc0, !PT ;  /* 0x7ffffffc0c097812 */ /* 0x000fe200078ec0ff */
[C-C-:B------:R-:W-:Y:S01]  /*0160*/  IMAD R12, R7.reuse, 0x3, R0.reuse ;  /* 0x00000003070c7824 */ /* 0x140fe200078e0200 */
[C---:B------:R-:W-:Y:S01]  /*0170*/  IADD3 R16, PT, PT, R7.reuse, R0, RZ ;  /* 0x0000000007107210 */ /* 0x040fe20007ffe0ff */
[----:B------:R-:W1:Y:S01]  /*0180*/  LDCU.64 UR4, c[0x0][0x388] ;  /* 0x00007100ff0477ac */ /* 0x000e620008000a00 */
[--C-:B------:R-:W-:Y:S01]  /*0190*/  IMAD R14, R7, 0x2, R0.reuse ;  /* 0x00000002070e7824 */ /* 0x100fe200078e0200 */
[----:B------:R-:W-:Y:S01]  /*01a0*/  IADD3 R11, PT, PT, -R9, RZ, RZ ;  /* 0x000000ff090b7210 */ /* 0x000fe20007ffe1ff */
[----:B------:R-:W-:Y:S01]  /*01b0*/  IMAD.MOV.U32 R10, RZ, RZ, R0 ;  /* 0x000000ffff0a7224 */ /* 0x000fe200078e0000 */
[----:B0-----:R-:W-:Y:S02]  /*01c0*/  UIADD3 UR6, UP0, UPT, UR6, 0x8, URZ ;  /* 0x0000000806067890 */ /* 0x001fe4000ff1e0ff */
[----:B-1----:R-:W-:-:S02]  /*01d0*/  UIADD3 UR4, UP1, UPT, UR4, 0x8, URZ ;  /* 0x0000000804047890 */ /* 0x002fc4000ff3e0ff */
[----:B------:R-:W-:Y:S02]  /*01e0*/  UIADD3.X UR7, UPT, UPT, URZ, UR7, URZ, UP0, !UPT ;  /* 0x00000007ff077290 */ /* 0x000fe400087fe4ff */
[----:B------:R-:W-:Y:S01]  /*01f0*/  IMAD.U32 R2, RZ, RZ, UR6 ;  /* 0x00000006ff027e24 */ /* 0x000fe2000f8e00ff */
[----:B------:R-:W-:Y:S01]  /*0200*/  UIADD3.X UR5, UPT, UPT, URZ, UR5, URZ, UP1, !UPT ;  /* 0x00000005ff057290 */ /* 0x000fe20008ffe4ff */
[----:B------:R-:W-:Y:S02]  /*0210*/  MOV R4, UR4 ;  /* 0x0000000400047c02 */ /* 0x000fe40008000f00 */
[----:B------:R-:W-:-:S03]  /*0220*/  IMAD.U32 R3, RZ, RZ, UR7 ;  /* 0x00000007ff037e24 */ /* 0x000fc6000f8e00ff */
[----:B------:R-:W-:-:S07]  /*0230*/  MOV R5, UR5 ;  /* 0x0000000500057c02 */ /* 0x000fce0008000f00 */
.L_x_33:
[----:B------:R-:W2:Y:S02]  /*0240*/  LDG.E R13, desc[UR8][R2.64+-0x8] ;  /* 0xfffff808020d7981 */ /* 0x000ea4000c1e1900 */
[----:B--2---:R-:W-:-:S13]  /*0250*/  ISETP.NE.AND P1, PT, R13, UR10, PT ;  /* 0x0000000a0d007c0c */ /* 0x004fda000bf25270 */
[----:B------:R-:W2:Y:S01]  /*0260*/  @!P1 LDG.E R13, desc[UR8][R4.64+-0x8] ;  /* 0xfffff808040d9981 */ /* 0x000ea2000c1e1900 */
[----:B------:R-:W0:Y:S08]  /*0270*/  @!P1 LDC.64 R18, c[0x0][0x398] ;  /* 0x0000e600ff129b82 */ /* 0x000e300000000a00 */
[----:B------:R-:W1:Y:S01]  /*0280*/  @!P1 LDC.64 R20, c[0x0][0x3a8] ;  /* 0x0000ea00ff149b82 */ /* 0x000e620000000a00 */
[----:B0-----:R-:W-:-:S06]  /*0290*/  @!P1 IMAD.WIDE R18, R10, 0x4, R18 ;  /* 0x000000040a129825 */ /* 0x001fcc00078e0212 */
[----:B------:R-:W3:Y:S01]  /*02a0*/  @!P1 LDG.E R18, desc[UR8][R18.64] ;  /* 0x0000000812129981 */ /* 0x000ee2000c1e1900 */
[----:B--2---:R-:W-:-:S04]  /*02b0*/  @!P1 IMAD.IADD R13, R8, 0x1, R13 ;  /* 0x00000001080d9824 */ /* 0x004fc800078e020d */
[----:B-1----:R-:W-:-:S05]  /*02c0*/  @!P1 IMAD.WIDE R24, R13, 0x4, R20 ;  /* 0x000000040d189825 */ /* 0x002fca00078e0214 */
[----:B------:R-:W3:Y:S02]  /*02d0*/  @!P1 LDG.E R13, desc[UR8][R24.64] ;  /* 0x00000008180d9981 */ /* 0x000ee4000c1e1900 */
[----:B---3--:R-:W-:-:S05]  /*02e0*/  @!P1 FADD R13, R18, R13 ;  /* 0x0000000d120d9221 */ /* 0x008fca0000000000 */
[----:B------:R0:W-:Y:S04]  /*02f0*/  @!P1 STG.E desc[UR8][R24.64], R13 ;  /* 0x0000000d18009986 */ /* 0x0001e8000c101908 */
[----:B------:R-:W2:Y:S02]  /*0300*/  LDG.E R15, desc[UR8][R2.64+-0x4] ;  /* 0xfffffc08020f7981 */ /* 0x000ea4000c1e1900 */
[----:B--2---:R-:W-:-:S13]  /*0310*/  ISETP.NE.AND P1, PT, R15, UR10, PT ;  /* 0x0000000a0f007c0c */ /* 0x004fda000bf25270 */
[----:B------:R-:W2:Y:S01]  /*0320*/  @!P1 LDG.E R15, desc[UR8][R4.64+-0x4] ;  /* 0xfffffc08040f9981 */ /* 0x000ea2000c1e1900 */
[----:B------:R-:W1:Y:S08]  /*0330*/  @!P1 LDC.64 R20, c[0x0][0x398] ;  /* 0x0000e600ff149b82 */ /* 0x000e700000000a00 */
[----:B------:R-:W3:Y:S01]  /*0340*/  @!P1 LDC.64 R22, c[0x0][0x3a8] ;  /* 0x0000ea00ff169b82 */ /* 0x000ee20000000a00 */
[----:B-1----:R-:W-:-:S06]  /*0350*/  @!P1 IMAD.WIDE R20, R16, 0x4, R20 ;  /* 0x0000000410149825 */ /* 0x002fcc00078e0214 */
[----:B------:R-:W4:Y:S01]  /*0360*/  @!P1 LDG.E R20, desc[UR8][R20.64] ;  /* 0x0000000814149981 */ /* 0x000f22000c1e1900 */
[----:B--2---:R-:W-:-:S05]  /*0370*/  @!P1 IADD3 R15, PT, PT, R8, R15, RZ ;  /* 0x0000000f080f9210 */ /* 0x004fca0007ffe0ff */
[----:B---3--:R-:W-:-:S05]  /*0380*/  @!P1 IMAD.WIDE R26, R15, 0x4, R22 ;  /* 0x000000040f1a9825 */ /* 0x008fca00078e0216 */
[----:B------:R-:W4:Y:S02]  /*0390*/  @!P1 LDG.E R15, desc[UR8][R26.64] ;  /* 0x000000081a0f9981 */ /* 0x000f24000c1e1900 */
[----:B----4-:R-:W-:-:S05]  /*03a0*/  @!P1 FADD R15, R20, R15 ;  /* 0x0000000f140f9221 */ /* 0x010fca0000000000 */
[----:B------:R1:W-:Y:S04]  /*03b0*/  @!P1 STG.E desc[UR8][R26.64], R15 ;  /* 0x0000000f1a009986 */ /* 0x0003e8000c101908 */
[----:B0-----:R-:W2:Y:S02]  /*03c0*/  LDG.E R13, desc[UR8][R2.64] ;  /* 0x00000008020d7981 */ /* 0x001ea4000c1e1900 */
[----:B--2---:R-:W-:-:S13]  /*03d0*/  ISETP.NE.AND P1, PT, R13, UR10, PT ;  /* 0x0000000a0d007c0c */ /* 0x004fda000bf25270 */
[----:B------:R-:W2:Y:S01]  /*03e0*/  @!P1 LDG.E R13, desc[UR8][R4.64] ;  /* 0x00000008040d9981 */ /* 0x000ea2000c1e1900 */
[----:B------:R-:W0:Y:S08]  /*03f0*/  @!P1 LDC.64 R18, c[0x0][0x398] ;  /* 0x0000e600ff129b82 */ /* 0x000e300000000a00 */
[----:B------:R-:W3:Y:S01]  /*0400*/  @!P1 LDC.64 R22, c[0x0][0x3a8] ;  /* 0x0000ea00ff169b82 */ /* 0x000ee20000000a00 */
[----:B0-----:R-:W-:-:S06]  /*0410*/  @!P1 IMAD.WIDE R18, R14, 0x4, R18 ;  /* 0x000000040e129825 */ /* 0x001fcc00078e0212 */
[----:B------:R-:W4:Y:S01]  /*0420*/  @!P1 LDG.E R18, desc[UR8][R18.64] ;  /* 0x0000000812129981 */ /* 0x000f22000c1e1900 */
[----:B--2---:R-:W-:-:S04]  /*0430*/  @!P1 IMAD.IADD R13, R8, 0x1, R13 ;  /* 0x00000001080d9824 */ /* 0x004fc800078e020d */
[----:B---3--:R-:W-:-:S05]  /*0440*/  @!P1 IMAD.WIDE R24, R13, 0x4, R22 ;  /* 0x000000040d189825 */ /* 0x008fca00078e0216 */
[----:B------:R-:W4:Y:S02]  /*0450*/  @!P1 LDG.E R13, desc[UR8][R24.64] ;  /* 0x00000008180d9981 */ /* 0x000f24000c1e1900 */
[----:B----4-:R-:W-:-:S05]  /*0460*/  @!P1 FADD R13, R18, R13 ;  /* 0x0000000d120d9221 */ /* 0x010fca0000000000 */
[----:B------:R0:W-:Y:S04]  /*0470*/  @!P1 STG.E desc[UR8][R24.64], R13 ;  /* 0x0000000d18009986 */ /* 0x0001e8000c101908 */
[----:B-1----:R-:W2:Y:S02]  /*0480*/  LDG.E R15, desc[UR8][R2.64+0x4] ;  /* 0x00000408020f7981 */ /* 0x002ea4000c1e1900 */
        /* <DEDUP_REMOVED lines=8> */
[----:B------:R-:W4:Y:S01]  /*0510*/  @!P1 LDG.E R15, desc[UR8][R22.64] ;  /* 0x00000008160f9981 */ /* 0x000f22000c1e1900 */
[----:B------:R-:W-:Y:S01]  /*0520*/  VIADD R11, R11, 0x4 ;  /* 0x000000040b0b7836 */ /* 0x000fe20000000000 */
[----:B------:R-:W-:Y:S02]  /*0530*/  IADD3 R4, P3, PT, R4, 0x10, RZ ;  /* 0x0000001004047810 */ /* 0x000fe40007f7e0ff */
[----:B------:R-:W-:Y:S01]  /*0540*/  IADD3 R2, P2, PT, R2, 0x10, RZ ;  /* 0x0000001002027810 */ /* 0x000fe20007f5e0ff */
[C---:B------:R-:W-:Y:S01]  /*0550*/  IMAD R16, R7.reuse, 0x4, R16 ;  /* 0x0000000407107824 */ /* 0x040fe200078e0210 */
[C---:B------:R-:W-:Y:S01]  /*0560*/  LEA R10, R7.reuse, R10, 0x2 ;  /* 0x0000000a070a7211 */ /* 0x040fe200078e10ff */
[----:B------:R-:W-:Y:S01]  /*0570*/  IMAD.X R5, RZ, RZ, R5, P3 ;  /* 0x000000ffff057224 */ /* 0x000fe200018e0605 */
[----:B------:R-:W-:Y:S01]  /*0580*/  IADD3.X R3, PT, PT, RZ, R3, RZ, P2, !PT ;  /* 0x00000003ff037210 */ /* 0x000fe200017fe4ff */
[C---:B------:R-:W-:Y:S01]  /*0590*/  IMAD R12, R7.reuse, 0x4, R12 ;  /* 0x00000004070c7824 */ /* 0x040fe200078e020c */
[----:B------:R-:W-:Y:S01]  /*05a0*/  LEA R14, R7, R14, 0x2 ;  /* 0x0000000e070e7211 */ /* 0x000fe200078e10ff */
[----:B----4-:R-:W-:-:S05]  /*05b0*/  @!P1 FADD R15, R20, R15 ;  /* 0x0000000f140f9221 */ /* 0x010fca0000000000 */
[----:B------:R0:W-:Y:S01]  /*05c0*/  @!P1 STG.E desc[UR8][R22.64], R15 ;  /* 0x0000000f16009986 */ /* 0x0001e2000c101908 */
[----:B------:R-:W-:-:S13]  /*05d0*/  ISETP.NE.AND P1, PT, R11, RZ, PT ;  /* 0x000000ff0b00720c */ /* 0x000fda0003f25270 */
[----:B0-----:R-:W-:Y:S05]  /*05e0*/  @P1 BRA `(.L_x_33) ;  /* 0xfffffffc00141947 */ /* 0x001fea000383ffff */
.L_x_32:
[----:B------:R-:W-:Y:S05]  /*05f0*/  @!P0 EXIT ;  /* 0x000000000000894d */ /* 0x000fea0003800000 */
[----:B------:R-:W0:Y:S01]  /*0600*/  LDC.64 R4, c[0x0][0x388] ;  /* 0x0000e200ff047b82 */ /* 0x000e220000000a00 */
[----:B------:R-:W-:Y:S01]  /*0610*/  IMAD R2, R7, R9, R0 ;  /* 0x0000000907027224 */ /* 0x000fe200078e0200 */
[----:B------:R-:W-:-:S06]  /*0620*/  IADD3 R6, PT, PT, -R6, RZ, RZ ;  /* 0x000000ff06067210 */ /* 0x000fcc0007ffe1ff */
[----:B------:R-:W1:Y:S01]  /*0630*/  LDC.64 R10, c[0x0][0x390] ;  /* 0x0000e400ff0a7b82 */ /* 0x000e620000000a00 */
[----:B0-----:R-:W-:-:S03]  /*0640*/  IMAD.WIDE.U32 R4, R9, 0x4, R4 ;  /* 0x0000000409047825 */ /* 0x001fc600078e0004 */
[----:B------:R-:W-:Y:S02]  /*0650*/  MOV R0, R4 ;  /* 0x0000000400007202 */ /* 0x000fe40000000f00 */
[----:B------:R-:W-:Y:S01]  /*0660*/  MOV R15, R5 ;  /* 0x00000005000f7202 */ /* 0x000fe20000000f00 */
[----:B-1----:R-:W-:-:S04]  /*0670*/  IMAD.WIDE.U32 R10, R9, 0x4, R10 ;  /* 0x00000004090a7825 */ /* 0x002fc800078e000a */
[----:B------:R-:W-:Y:S01]  /*0680*/  IMAD.MOV.U32 R9, RZ, RZ, R10 ;  /* 0x000000ffff097224 */ /* 0x000fe200078e000a */
[----:B------:R-:W-:-:S07]  /*0690*/  MOV R14, R11 ;  /* 0x0000000b000e7202 */ /* 0x000fce0000000f00 */
.L_x_34:
[----:B------:R-:W-:Y:S01]  /*06a0*/  IMAD.MOV.U32 R12, RZ, RZ, R9 ;  /* 0x000000ffff0c7224 */ /* 0x000fe200078e0009 */
[----:B------:R-:W-:-:S05]  /*06b0*/  MOV R13, R14 ;  /* 0x0000000e000d7202 */ /* 0x000fca0000000f00 */
[----:B0-----:R-:W2:Y:S02]  /*06c0*/  LDG.E R3, desc[UR8][R12.64] ;  /* 0x000000080c037981 */ /* 0x001ea4000c1e1900 */
[----:B--2---:R-:W-:-:S13]  /*06d0*/  ISETP.NE.AND P0, PT, R3, UR10, PT ;  /* 0x0000000a03007c0c */ /* 0x004fda000bf05270 */
[----:B------:R-:W-:Y:S01]  /*06e0*/  @!P0 MOV R12, R0 ;  /* 0x00000000000c8202 */ /* 0x000fe20000000f00 */
[----:B------:R-:W-:Y:S01]  /*06f0*/  @!P0 IMAD.MOV.U32 R13, RZ, RZ, R15 ;  /* 0x000000ffff0d8224 */ /* 0x000fe200078e000f */
[----:B------:R-:W0:Y:S04]  /*0700*/  @!P0 LDC.64 R4, c[0x0][0x398] ;  /* 0x0000e600ff048b82 */ /* 0x000e280000000a00 */
[----:B------:R-:W2:Y:S04]  /*0710*/  @!P0 LDG.E R3, desc[UR8][R12.64] ;  /* 0x000000080c038981 */ /* 0x000ea8000c1e1900 */
[----:B------:R-:W1:Y:S01]  /*0720*/  @!P0 LDC.64 R10, c[0x0][0x3a8] ;  /* 0x0000ea00ff0a8b82 */ /* 0x000e620000000a00 */
[----:B0-----:R-:W-:-:S06]  /*0730*/  @!P0 IMAD.WIDE R4, R2, 0x4, R4 ;  /* 0x0000000402048825 */ /* 0x001fcc00078e0204 */
[----:B------:R-:W3:Y:S01]  /*0740*/  @!P0 LDG.E R4, desc[UR8][R4.64] ;  /* 0x0000000804048981 */ /* 0x000ee2000c1e1900 */
[----:B--2---:R-:W-:-:S05]  /*0750*/  @!P0 IADD3 R3, PT, PT, R8, R3, RZ ;  /* 0x0000000308038210 */ /* 0x004fca0007ffe0ff */
[----:B-1----:R-:W-:-:S05]  /*0760*/  @!P0 IMAD.WIDE R10, R3, 0x4, R10 ;  /* 0x00000004030a8825 */ /* 0x002fca00078e020a */
[----:B------:R-:W3:Y:S01]  /*0770*/  @!P0 LDG.E R3, desc[UR8][R10.64] ;  /* 0x000000080a038981 */ /* 0x000ee2000c1e1900 */
[----:B------:R-:W-:-:S04]  /*0780*/  IADD3 R6, PT, PT, R6, 0x1, RZ ;  /* 0x0000000106067810 */ /* 0x000fc80007ffe0ff */
[----:B------:R-:W-:Y:S02]  /*0790*/  ISETP.NE.AND P2, PT, R6, RZ, PT ;  /* 0x000000ff0600720c */ /* 0x000fe40003f45270 */
[----:B------:R-:W-:Y:S02]  /*07a0*/  IADD3 R9, P1, PT, R9, 0x4, RZ ;  /* 0x0000000409097810 */ /* 0x000fe40007f3e0ff */
[----:B------:R-:W-:-:S03]  /*07b0*/  IADD3 R2, PT, PT, R7, R2, RZ ;  /* 0x0000000207027210 */ /* 0x000fc60007ffe0ff */
[----:B------:R-:W-:Y:S02]  /*07c0*/  IMAD.X R14, RZ, RZ, R14, P1 ;  /* 0x000000ffff0e7224 */ /* 0x000fe400008e060e */
[----:B---3--:R-:W-:-:S05]  /*07d0*/  @!P0 FADD R3, R4, R3 ;  /* 0x0000000304038221 */ /* 0x008fca0000000000 */
[----:B------:R0:W-:Y:S01]  /*07e0*/  @!P0 STG.E desc[UR8][R10.64], R3 ;  /* 0x000000030a008986 */ /* 0x0001e2000c101908 */
[----:B------:R-:W-:-:S04]  /*07f0*/  IADD3 R0, P0, PT, R0, 0x4, RZ ;  /* 0x0000000400007810 */ /* 0x000fc80007f1e0ff */
[----:B------:R-:W-:Y:S01]  /*0800*/  IADD3.X R15, PT, PT, RZ, R15, RZ, P0, !PT ;  /* 0x0000000fff0f7210 */ /* 0x000fe200007fe4ff */
[----:B------:R-:W-:Y:S08]  /*0810*/  @P2 BRA `(.L_x_34) ;  /* 0xfffffffc00a02947 */ /* 0x000ff0000383ffff */
[----:B------:R-:W-:Y:S05]  /*0820*/  EXIT ;  /* 0x000000000000794d */ /* 0x000fea0003800000 */
.L_x_35:
        /* <DEDUP_REMOVED lines=13> */
.L_x_88:


//--------------------- .text._Z13average_snipsPKdPKiS2_S2_PKfS4_Pf --------------------------
	.section	.text._Z13average_snipsPKdPKiS2_S2_PKfS4_Pf,"ax",@progbits
	.align	128
        .global         _Z13average_snipsPKdPKiS2_S2_PKfS4_Pf
        .type           _Z13average_snipsPKdPKiS2_S2_PKfS4_Pf,@function
        .size           _Z13average_snipsPKdPKiS2_S2_PKfS4_Pf,(.L_x_89 - _Z13average_snipsPKdPKiS2_S2_PKfS4_Pf)
        .other          _Z13average_snipsPKdPKiS2_S2_PKfS4_Pf,@"STO_CUDA_ENTRY STV_DEFAULT"
_Z13average_snipsPKdPKiS2_S2_PKfS4_Pf:
.text._Z13average_snipsPKdPKiS2_S2_PKfS4_Pf:
        /* <DEDUP_REMOVED lines=8> */
[----:B------:R-:W3:Y:S04]  /*0080*/  LDG.E.64 R10, desc[UR8][R8.64+0x8] ;  /* 0x00000808080a7981 */ /* 0x000ee8000c1e1b00 */
[----:B------:R-:W4:Y:S01]  /*0090*/  LDG.E.64 R12, desc[UR8][R8.64+0x30] ;  /* 0x00003008080c7981 */ /* 0x000f22000c1e1b00 */
[----:B------:R-:W0:Y:S01]  /*00a0*/  S2UR UR10, SR_CTAID.X ;  /* 0x00000000000a79c3 */ /* 0x000e220000002500 */
[C---:B------:R-:W-:Y:S01]  /*00b0*/  ISETP.GE.U32.AND P1, PT, R16.reuse, 0x4, PT ;  /* 0x000000041000780c */ /* 0x040fe20003f26070 */
[----:B------:R-:W-:Y:S01]  /*00c0*/  HFMA2 R4, -RZ, RZ, 0, 0 ;  /* 0x00000000ff047431 */ /* 0x000fe200000001ff */
[----:B------:R-:W1:Y:S01]  /*00d0*/  S2R R5, SR_TID.X ;  /* 0x0000000000057919 */ /* 0x000e620000002100 */
[----:B------:R-:W-:Y:S01]  /*00e0*/  LOP3.LUT R2, R16, 0x3, RZ, 0xc0, !PT ;  /* 0x0000000310027812 */ /* 0x000fe200078ec0ff */
[----:B------:R-:W0:Y:S03]  /*00f0*/  S2R R6, SR_TID.Y ;  /* 0x0000000000067919 */ /* 0x000e260000002200 */
[----:B------:R-:W-:Y:S01]  /*0100*/  ISETP.NE.AND P0, PT, R2, RZ, PT ;  /* 0x000000ff0200720c */ /* 0x000fe20003f05270 */
[----:B--2---:R-:W0:Y:S08]  /*0110*/  F2I.F64.TRUNC R7, R14 ;  /* 0x0000000e00077311 */ /* 0x004e30000030d100 */
[----:B---3--:R2:W3:Y:S01]  /*0120*/  F2I.F64.TRUNC R0, R10 ;  /* 0x0000000a00007311 */ /* 0x0084e2000030d100 */
[----:B0-----:R-:W-:-:S07]  /*0130*/  IMAD R7, R7, UR10, RZ ;  /* 0x0000000a07077c24 */ /* 0x001fce000f8e02ff */
[----:B----4-:R2:W0:Y:S01]  /*0140*/  F2I.F64.TRUNC R3, R12 ;  /* 0x0000000c00037311 */ /* 0x010422000030d100 */
[----:B-1-3--:R-:W-:Y:S05]  /*0150*/  @!P1 BRA `(.L_x_36) ;  /* 0x0000000400889947 */ /* 0x00afea0003800000 */
[----:B------:R-:W1:Y:S01]  /*0160*/  LDCU.128 UR4, c[0x0][0x390] ;  /* 0x00007200ff0477ac */ /* 0x000e620008000c00 */
[CC--:B0-----:R-:W-:Y:S01]  /*0170*/  LEA R20, R3.reuse, R6.reuse, 0x1 ;  /* 0x0000000603147211 */ /* 0x0c1fe200078e08ff */
[C---:B--2---:R-:W-:Y:S01]  /*0180*/  IMAD R11, R3.reuse, 0x3, R6 ;  /* 0x00000003030b7824 */ /* 0x044fe200078e0206 */
[-C--:B------:R-:W-:Y:S01]  /*0190*/  IADD3 R8, PT, PT, R3, R6.reuse, RZ ;  /* 0x0000000603087210 */ /* 0x080fe20007ffe0ff */
[--C-:B------:R-:W-:Y:S01]  /*01a0*/  IMAD R10, R0, R6, R5.reuse ;  /* 0x00000006000a7224 */ /* 0x100fe200078e0205 */
[----:B------:R-:W-:Y:S01]  /*01b0*/  LOP3.LUT R4, R16, 0x7ffffffc, RZ, 0xc0, !PT ;  /* 0x7ffffffc10047812 */ /* 0x000fe200078ec0ff */
[C---:B------:R-:W-:Y:S02]  /*01c0*/  IMAD R9, R0.reuse, R3, RZ ;  /* 0x0000000300097224 */ /* 0x040fe400078e02ff */
[--C-:B------:R-:W-:Y:S01]  /*01d0*/  IMAD R11, R0, R11, R5.reuse ;  /* 0x0000000b000b7224 */ /* 0x100fe200078e0205 */
[----:B------:R-:W-:Y:S01]  /*01e0*/  IADD3 R21, PT, PT, -R4, RZ, RZ ;  /* 0x000000ff04157210 */ /* 0x000fe20007ffe1ff */
[----:B------:R-:W-:-:S02]  /*01f0*/  IMAD R20, R0, R20, R5 ;  /* 0x0000001400147224 */ /* 0x000fc400078e0205 */
[----:B------:R-:W-:Y:S01]  /*0200*/  IMAD R8, R0, R8, R5 ;  /* 0x0000000800087224 */ /* 0x000fe200078e0205 */
[----:B-1----:R-:W-:Y:S02]  /*0210*/  UIADD3 UR6, UP0, UPT, UR6, 0x8, URZ ;  /* 0x0000000806067890 */ /* 0x002fe4000ff1e0ff */
[----:B------:R-:W-:Y:S02]  /*0220*/  UIADD3 UR4, UP1, UPT, UR4, 0x8, URZ ;  /* 0x0000000804047890 */ /* 0x000fe4000ff3e0ff */
[----:B------:R-:W-:Y:S02]  /*0230*/  UIADD3.X UR7, UPT, UPT, URZ, UR7, URZ, UP0, !UPT ;  /* 0x00000007ff077290 */ /* 0x000fe400087fe4ff */
[----:B------:R-:W-:Y:S01]  /*0240*/  UIADD3.X UR5, UPT, UPT, URZ, UR5, URZ, UP1, !UPT ;  /* 0x00000005ff057290 */ /* 0x000fe20008ffe4ff */
[----:B------:R-:W-:Y:S02]  /*0250*/  MOV R12, UR6 ;  /* 0x00000006000c7c02 */ /* 0x000fe40008000f00 */
[----:B------:R-:W-:-:S02]  /*0260*/  MOV R14, UR4 ;  /* 0x00000004000e7c02 */ /* 0x000fc40008000f00 */
[----:B------:R-:W-:Y:S02]  /*0270*/  MOV R13, UR7 ;  /* 0x00000007000d7c02 */ /* 0x000fe40008000f00 */
[----:B------:R-:W-:-:S07]  /*0280*/  MOV R15, UR5 ;  /* 0x00000005000f7c02 */ /* 0x000fce0008000f00 */
.L_x_37:
[----:B------:R-:W2:Y:S02]  /*0290*/  LDG.E R16, desc[UR8][R12.64+-0x8] ;  /* 0xfffff8080c107981 */ /* 0x000ea4000c1e1900 */
[----:B--2---:R-:W-:-:S13]  /*02a0*/  ISETP.NE.AND P1, PT, R16, UR10, PT ;  /* 0x0000000a10007c0c */ /* 0x004fda000bf25270 */
[----:B------:R-:W2:Y:S01]  /*02b0*/  @!P1 LDG.E R18, desc[UR8][R14.64+-0x8] ;  /* 0xfffff8080e129981 */ /* 0x000ea2000c1e1900 */
[----:B------:R-:W0:Y:S01]  /*02c0*/  @!P1 LDC.64 R16, c[0x0][0x388] ;  /* 0x0000e200ff109b82 */ /* 0x000e220000000a00 */
[----:B--2---:R-:W-:-:S07]  /*02d0*/  @!P1 IMAD R25, R3, R18, R6 ;  /* 0x0000001203199224 */ /* 0x004fce00078e0206 */
[----:B------:R-:W1:Y:S01]  /*02e0*/  @!P1 LDC.64 R18, c[0x0][0x3a0] ;  /* 0x0000e800ff129b82 */ /* 0x000e620000000a00 */
[----:B0-----:R-:W-:-:S06]  /*02f0*/  @!P1 IMAD.WIDE R24, R25, 0x4, R16 ;  /* 0x0000000419189825 */ /* 0x001fcc00078e0210 */
[----:B------:R-:W2:Y:S01]  /*0300*/  @!P1 LDG.E R24, desc[UR8][R24.64] ;  /* 0x0000000818189981 */ /* 0x000ea2000c1e1900 */
[----:B------:R-:W0:Y:S01]  /*0310*/  @!P1 LDC.64 R16, c[0x0][0x3b0] ;  /* 0x0000ec00ff109b82 */ /* 0x000e220000000a00 */
[----:B-1----:R-:W-:-:S06]  /*0320*/  @!P1 IMAD.WIDE R18, R10, 0x4, R18 ;  /* 0x000000040a129825 */ /* 0x002fcc00078e0212 */
[----:B------:R-:W3:Y:S01]  /*0330*/  @!P1 LDG.E R18, desc[UR8][R18.64] ;  /* 0x0000000812129981 */ /* 0x000ee2000c1e1900 */
[----:B--2---:R-:W-:-:S05]  /*0340*/  @!P1 IADD3 R22, PT, PT, R7, R24, RZ ;  /* 0x0000001807169210 */ /* 0x004fca0007ffe0ff */
[----:B------:R-:W-:-:S04]  /*0350*/  @!P1 IMAD R23, R0, R22, R5 ;  /* 0x0000001600179224 */ /* 0x000fc800078e0205 */
[----:B0-----:R-:W-:-:S05]  /*0360*/  @!P1 IMAD.WIDE R22, R23, 0x4, R16 ;  /* 0x0000000417169825 */ /* 0x001fca00078e0210 */
        /* <DEDUP_REMOVED lines=8> */
[----:B--2---:R-:W-:-:S04]  /*03f0*/  @!P1 IMAD R25, R3, R24, R6 ;  /* 0x0000001803199224 */ /* 0x004fc800078e0206 */
[----:B-1----:R-:W-:-:S03]  /*0400*/  @!P1 IMAD.WIDE R24, R25, 0x4, R16 ;  /* 0x0000000419189825 */ /* 0x002fc600078e0210 */
[----:B------:R-:W1:Y:S03]  /*0410*/  @!P1 LDC.64 R16, c[0x0][0x3a0] ;  /* 0x0000e800ff109b82 */ /* 0x000e660000000a00 */
[----:B------:R-:W2:Y:S01]  /*0420*/  @!P1 LDG.E R24, desc[UR8][R24.64] ;  /* 0x0000000818189981 */ /* 0x000ea2000c1e1900 */
[----:B-1----:R-:W-:-:S06]  /*0430*/  @!P1 IMAD.WIDE R16, R8, 0x4, R16 ;  /* 0x0000000408109825 */ /* 0x002fcc00078e0210 */
[----:B------:R-:W4:Y:S01]  /*0440*/  @!P1 LDG.E R16, desc[UR8][R16.64] ;  /* 0x0000000810109981 */ /* 0x000f22000c1e1900 */
[----:B--2---:R-:W-:-:S05]  /*0450*/  @!P1 IADD3 R26, PT, PT, R7, R24, RZ ;  /* 0x00000018071a9210 */ /* 0x004fca0007ffe0ff */
[----:B0-----:R-:W-:-:S04]  /*0460*/  @!P1 IMAD R23, R0, R26, R5 ;  /* 0x0000001a00179224 */ /* 0x001fc800078e0205 */
[----:B---3--:R-:W-:-:S05]  /*0470*/  @!P1 IMAD.WIDE R22, R23, 0x4, R18 ;  /* 0x0000000417169825 */ /* 0x008fca00078e0212 */
[----:B------:R-:W4:Y:S02]  /*0480*/  @!P1 LDG.E R19, desc[UR8][R22.64] ;  /* 0x0000000816139981 */ /* 0x000f24000c1e1900 */
[----:B----4-:R-:W-:-:S05]  /*0490*/  @!P1 FADD R27, R16, R19 ;  /* 0x00000013101b9221 */ /* 0x010fca0000000000 */
        /* <DEDUP_REMOVED lines=10> */
[----:B---3--:R-:W-:-:S06]  /*0540*/  @!P1 IMAD.WIDE R16, R20, 0x4, R16 ;  /* 0x0000000414109825 */ /* 0x008fcc00078e0210 */
[----:B------:R-:W3:Y:S01]  /*0550*/  @!P1 LDG.E R16, desc[UR8][R16.64] ;  /* 0x0000000810109981 */ /* 0x000ee2000c1e1900 */
[----:B--2---:R-:W-:-:S05]  /*0560*/  @!P1 IADD3 R26, PT, PT, R7, R24, RZ ;  /* 0x00000018071a9210 */ /* 0x004fca0007ffe0ff */
[----:B0-----:R-:W-:-:S04]  /*0570*/  @!P1 IMAD R23, R0, R26, R5 ;  /* 0x0000001a00179224 */ /* 0x001fc800078e0205 */
        /* <DEDUP_REMOVED lines=18> */
[----:B------:R-:W3:Y:S01]  /*06a0*/  @!P1 LDG.E R23, desc[UR8][R18.64] ;  /* 0x0000000812179981 */ /* 0x000ee2000c1e1900 */
[----:B------:R-:W-:Y:S02]  /*06b0*/  IADD3 R21, PT, PT, R21, 0x4, RZ ;  /* 0x0000000415157810 */ /* 0x000fe40007ffe0ff */
[----:B------:R-:W-:Y:S02]  /*06c0*/  IADD3 R12, P2, PT, R12, 0x10, RZ ;  /* 0x000000100c0c7810 */ /* 0x000fe40007f5e0ff */
[----:B------:R-:W-:Y:S02]  /*06d0*/  IADD3 R14, P3, PT, R14, 0x10, RZ ;  /* 0x000000100e0e7810 */ /* 0x000fe40007f7e0ff */
[----:B------:R-:W-:Y:S02]  /*06e0*/  IADD3.X R13, PT, PT, RZ, R13, RZ, P2, !PT ;  /* 0x0000000dff0d7210 */ /* 0x000fe400017fe4ff */
[----:B------:R-:W-:Y:S02]  /*06f0*/  IADD3.X R15, PT, PT, RZ, R15, RZ, P3, !PT ;  /* 0x0000000fff0f7210 */ /* 0x000fe40001ffe4ff */
[----:B------:R-:W-:-:S02]  /*0700*/  LEA R10, R9, R10, 0x2 ;  /* 0x0000000a090a7211 */ /* 0x000fc400078e10ff */
[C---:B------:R-:W-:Y:S02]  /*0710*/  LEA R8, R9.reuse, R8, 0x2 ;  /* 0x0000000809087211 */ /* 0x040fe400078e10ff */
[C---:B------:R-:W-:Y:S02]  /*0720*/  LEA R20, R9.reuse, R20, 0x2 ;  /* 0x0000001409147211 */ /* 0x040fe400078e10ff */
[----:B------:R-:W-:Y:S01]  /*0730*/  LEA R11, R9, R11, 0x2 ;  /* 0x0000000b090b7211 */ /* 0x000fe200078e10ff */
[----:B---3--:R-:W-:-:S05]  /*0740*/  @!P1 FADD R23, R16, R23 ;  /* 0x0000001710179221 */ /* 0x008fca0000000000 */
[----:B------:R1:W-:Y:S01]  /*0750*/  @!P1 STG.E desc[UR8][R18.64], R23 ;  /* 0x0000001712009986 */ /* 0x0003e2000c101908 */
[----:B------:R-:W-:-:S13]  /*0760*/  ISETP.NE.AND P1, PT, R21, RZ, PT ;  /* 0x000000ff1500720c */ /* 0x000fda0003f25270 */
[----:B-1----:R-:W-:Y:S05]  /*0770*/  @P1 BRA `(.L_x_37) ;  /* 0xfffffff800c41947 */ /* 0x002fea000383ffff */
.L_x_36:
[----:B------:R-:W-:Y:S05]  /*0780*/  @!P0 EXIT ;  /* 0x000000000000894d */ /* 0x000fea0003800000 */
[----:B------:R-:W1:Y:S01]  /*0790*/  LDC.64 R14, c[0x0][0x398] ;  /* 0x0000e600ff0e7b82 */ /* 0x000e620000000a00 */
[----:B0-----:R-:W-:-:S04]  /*07a0*/  IMAD R17, R3, R4, R6 ;  /* 0x0000000403117224 */ /* 0x001fc800078e0206 */
[----:B------:R-:W-:-:S03]  /*07b0*/  IMAD R17, R0, R17, R5 ;  /* 0x0000001100117224 */ /* 0x000fc600078e0205 */
[----:B--2---:R-:W0:Y:S01]  /*07c0*/  LDC.64 R12, c[0x0][0x390] ;  /* 0x0000e400ff0c7b82 */ /* 0x004e220000000a00 */
[----:B-1----:R-:W-:-:S04]  /*07d0*/  IMAD.WIDE.U32 R14, R4, 0x4, R14 ;  /* 0x00000004040e7825 */ /* 0x002fc800078e000e */
[----:B0-----:R-:W-:Y:S01]  /*07e0*/  IMAD.WIDE.U32 R12, R4, 0x4, R12 ;  /* 0x00000004040c7825 */ /* 0x001fe200078e000c */
[----:B------:R-:W-:Y:S02]  /*07f0*/  MOV R4, R14 ;  /* 0x0000000e00047202 */ /* 0x000fe40000000f00 */
[----:B------:R-:W-:Y:S01]  /*0800*/  IADD3 R14, PT, PT, -R2, RZ, RZ ;  /* 0x000000ff020e7210 */ /* 0x000fe20007ffe1ff */
[----:B------:R-:W-:-:S07]  /*0810*/  IMAD R2, R0, R3, RZ ;  /* 0x0000000300027224 */ /* 0x000fce00078e02ff */
.L_x_38:
[----:B------:R-:W-:Y:S02]  /*0820*/  MOV R20, R4 ;  /* 0x0000000400147202 */ /* 0x000fe40000000f00 */
[----:B0-----:R-:W-:-:S05]  /*0830*/  MOV R21, R15 ;  /* 0x0000000f00157202 */ /* 0x001fca0000000f00 */
        /* <DEDUP_REMOVED lines=14> */
[----:B------:R-:W3:Y:S01]  /*0920*/  @!P0 LDG.E R21, desc[UR8][R8.64] ;  /* 0x0000000808158981 */ /* 0x000ee2000c1e1900 */
[----:B------:R-:W-:-:S04]  /*0930*/  IADD3 R14, PT, PT, R14, 0x1, RZ ;  /* 0x000000010e0e7810 */ /* 0x000fc80007ffe0ff */
[----:B------:R-:W-:Y:S02]  /*0940*/  ISETP.NE.AND P2, PT, R14, RZ, PT ;  /* 0x000000ff0e00720c */ /* 0x000fe40003f45270 */
[----:B------:R-:W-:Y:S02]  /*0950*/  IADD3 R4, P1, PT, R4, 0x4, RZ ;  /* 0x0000000404047810 */ /* 0x000fe40007f3e0ff */
[----:B------:R-:W-:Y:S02]  /*0960*/  IADD3 R17, PT, PT, R2, R17, RZ ;  /* 0x0000001102117210 */ /* 0x000fe40007ffe0ff */
[----:B------:R-:W-:Y:S01]  /*0970*/  IADD3.X R15, PT, PT, RZ, R15, RZ, P1, !PT ;  /* 0x0000000fff0f7210 */ /* 0x000fe20000ffe4ff */
[----:B---3--:R-:W-:-:S05]  /*0980*/  @!P0 FADD R21, R10, R21 ;  /* 0x000000150a158221 */ /* 0x008fca0000000000 */
[----:B------:R0:W-:Y:S01]  /*0990*/  @!P0 STG.E desc[UR8][R8.64], R21 ;  /* 0x0000001508008986 */ /* 0x0001e2000c101908 */
[----:B------:R-:W-:-:S04]  /*09a0*/  IADD3 R12, P0, PT, R12, 0x4, RZ ;  /* 0x000000040c0c7810 */ /* 0x000fc80007f1e0ff */
[----:B------:R-:W-:Y:S01]  /*09b0*/  IADD3.X R13, PT, PT, RZ, R13, RZ, P0, !PT ;  /* 0x0000000dff0d7210 */ /* 0x000fe200007fe4ff */
[----:B------:R-:W-:Y:S08]  /*09c0*/  @P2 BRA `(.L_x_38) ;  /* 0xfffffffc00942947 */ /* 0x000ff0000383ffff */
[----:B------:R-:W-:Y:S05]  /*09d0*/  EXIT ;  /* 0x000000000000794d */ /* 0x000fea0003800000 */
.L_x_39:
        /* <DEDUP_REMOVED lines=10> */
.L_x_89:


//--------------------- .text._Z10bestFilterPKdPKbPKiS4_PKfPiPf --------------------------
	.section	.text._Z10bestFilterPKdPKbPKiS4_PKfPiPf,"ax",@progbits
	.align	128
        .global         _Z10bestFilterPKdPKbPKiS4_PKfPiPf
        .type           _Z10bestFilterPKdPKbPKiS4_PKfPiPf,@function
        .size           _Z10bestFilterPKdPKbPKiS4_PKfPiPf,(.L_x_90 - _Z10bestFilterPKdPKbPKiS4_PKfPiPf)
        .other          _Z10bestFilterPKdPKbPKiS4_PKfPiPf,@"STO_CUDA_ENTRY STV_DEFAULT"
_Z10bestFilterPKdPKbPKiS4_PKfPiPf:
.text._Z10bestFilterPKdPKbPKiS4_PKfPiPf:
[----:B------:R-:W-:Y:S08]  /*0000*/  LDC R1, c[0x0][0x37c] ;  /* 0x0000df00ff017b82 */ /* 0x000ff00000000800 */
[----:B------:R-:W0:Y:S01]  /*0010*/  LDC.64 R2, c[0x0][0x380] ;  /* 0x0000e000ff027b82 */ /* 0x000e220000000a00 */
[----:B------:R-:W0:Y:S02]  /*0020*/  LDCU.64 UR6, c[0x0][0x358] ;  /* 0x00006b00ff0677ac */ /* 0x000e240008000a00 */
[----:B0-----:R-:W2:Y:S01]  /*0030*/  LDG.E.64 R4, desc[UR6][R2.64] ;  /* 0x0000000602047981 */ /* 0x001ea2000c1e1b00 */
[----:B------:R-:W0:Y:S01]  /*0040*/  LDCU UR4, c[0x0][0x360] ;  /* 0x00006c00ff0477ac */ /* 0x000e220008000800 */
[----:B------:R-:W0:Y:S01]  /*0050*/  S2R R20, SR_TID.X ;  /* 0x0000000000147919 */ /* 0x000e220000002100 */
[----:B------:R-:W0:Y:S02]  /*0060*/  S2R R7, SR_CTAID.X ;  /* 0x0000000000077919 */ /* 0x000e240000002500 */
[----:B0-----:R-:W-:Y:S01]  /*0070*/  IMAD R20, R7, UR4, R20 ;  /* 0x0000000407147c24 */ /* 0x001fe2000f8e0214 */
[----:B--2---:R-:W0:Y:S04]  /*0080*/  F2I.F64.TRUNC R23, R4 ;  /* 0x0000000400177311 */ /* 0x004e28000030d100 */
[----:B0-----:R-:W-:-:S13]  /*0090*/  ISETP.GE.AND P0, PT, R20, R23, PT ;  /* 0x000000171400720c */ /* 0x001fda0003f06270 */
[----:B------:R-:W-:Y:S05]  /*00a0*/  @P0 EXIT ;  /* 0x000000000000094d */ /* 0x000fea0003800000 */
[----:B------:R-:W2:Y:S04]  /*00b0*/  LDG.E.64 R6, desc[UR6][R2.64+0x10] ;  /* 0x0000100602067981 */ /* 0x000ea8000c1e1b00 */
[----:B------:R-:W3:Y:S01]  /*00c0*/  LDG.E.64 R4, desc[UR6][R2.64+0x38] ;  /* 0x0000380602047981 */ /* 0x000ee2000c1e1b00 */
[----:B------:R-:W0:Y:S01]  /*00d0*/  LDCU UR5, c[0x0][0x370] ;  /* 0x00006e00ff0577ac */ /* 0x000e220008000800 */
[----:B------:R-:W1:Y:S01]  /*00e0*/  LDCU.64 UR8, c[0x0][0x388] ;  /* 0x00007100ff0877ac */ /* 0x000e620008000a00 */
[----:B0-----:R-:W-:Y:S01]  /*00f0*/  UIMAD UR4, UR4, UR5, URZ ;  /* 0x00000005040472a4 */ /* 0x001fe2000f8e02ff */
[----:B--2---:R-:W0:Y:S08]  /*0100*/  F2I.F64.TRUNC R22, R6 ;  /* 0x0000000600167311 */ /* 0x004e30000030d100 */
[----:B---3--:R2:W3:Y:S01]  /*0110*/  F2I.F64.TRUNC R21, R4 ;  /* 0x0000000400157311 */ /* 0x0084e2000030d100 */
[----:B01----:R-:W-:-:S07]  /*0120*/  LOP3.LUT R11, R22, 0x3, RZ, 0xc0, !PT ;  /* 0x00000003160b7812 */ /* 0x003fce00078ec0ff */
.L_x_56:
[----:B0-23--:R-:W0:Y:S01]  /*0130*/  LDC.64 R14, c[0x0][0x3a8] ;  /* 0x0000ea00ff0e7b82 */ /* 0x00de220000000a00 */
[----:B------:R-:W-:Y:S01]  /*0140*/  ISETP.GE.AND P0, PT, R22, 0x1, PT ;  /* 0x000000011600780c */ /* 0x000fe20003f06270 */
[----:B------:R-:W-:Y:S02]  /*0150*/  IMAD.MOV.U32 R8, RZ, RZ, RZ ;  /* 0x000000ffff087224 */ /* 0x000fe400078e00ff */
[----:B0-----:R-:W-:-:S05]  /*0160*/  IMAD.WIDE.U32 R14, R20, 0x4, R14 ;  /* 0x00000004140e7825 */ /* 0x001fca00078e000e */
[----:B------:R0:W-:Y:S05]  /*0170*/  STG.E desc[UR6][R14.64], RZ ;  /* 0x000000ff0e007986 */ /* 0x0001ea000c101906 */
[----:B-1----:R-:W-:Y:S05]  /*0180*/  @!P0 BRA `(.L_x_40) ;  /* 0x0000000800188947 */ /* 0x002fea0003800000 */
[----:B------:R-:W1:Y:S02]  /*0190*/  LDC.64 R2, c[0x0][0x398] ;  /* 0x0000e600ff027b82 */ /* 0x000e640000000a00 */
[----:B-1----:R-:W-:-:S05]  /*01a0*/  IMAD.WIDE.U32 R2, R20, 0x4, R2 ;  /* 0x0000000414027825 */ /* 0x002fca00078e0002 */
[----:B------:R1:W5:Y:S01]  /*01b0*/  LDG.E R10, desc[UR6][R2.64] ;  /* 0x00000006020a7981 */ /* 0x000362000c1e1900 */
[----:B------:R-:W-:Y:S02]  /*01c0*/  ISETP.GE.U32.AND P0, PT, R22, 0x4, PT ;  /* 0x000000041600780c */ /* 0x000fe40003f06070 */
[----:B------:R-:W-:-:S11]  /*01d0*/  CS2R R8, SRZ ;  /* 0x0000000000087805 */ /* 0x000fd6000001ff00 */
[----:B-1----:R-:W-:Y:S05]  /*01e0*/  @!P0 BRA `(.L_x_41) ;  /* 0x0000000400208947 */ /* 0x002fea0003800000 */
[----:B------:R-:W1:Y:S01]  /*01f0*/  LDC.64 R12, c[0x0][0x3a0] ;  /* 0x0000e800ff0c7b82 */ /* 0x000e620000000a00 */
[----:B------:R-:W-:Y:S01]  /*0200*/  LOP3.LUT R9, R22, 0x7ffffffc, RZ, 0xc0, !PT ;  /* 0x7ffffffc16097812 */ /* 0x000fe200078ec0ff */
[C-C-:B------:R-:W-:Y:S01]  /*0210*/  IMAD R7, R23.reuse, 0x3, R20.reuse ;  /* 0x0000000317077824 */ /* 0x140fe200078e0214 */
[----:B------:R-:W-:Y:S01]  /*0220*/  MOV R2, R20 ;  /* 0x0000001400027202 */ /* 0x000fe20000000f00 */
[C-C-:B------:R-:W-:Y:S02]  /*0230*/  IMAD R6, R23.reuse, 0x2, R20.reuse ;  /* 0x0000000217067824 */ /* 0x140fe400078e0214 */
[----:B--2---:R-:W-:Y:S02]  /*0240*/  IMAD.IADD R5, R23, 0x1, R20 ;  /* 0x0000000117057824 */ /* 0x004fe400078e0214 */
[----:B------:R-:W-:Y:S02]  /*0250*/  IMAD.MOV.U32 R8, RZ, RZ, RZ ;  /* 0x000000ffff087224 */ /* 0x000fe400078e00ff */
[----:B------:R-:W-:-:S02]  /*0260*/  IMAD.MOV.U32 R4, RZ, RZ, 0x1 ;  /* 0x00000001ff047424 */ /* 0x000fc400078e00ff */
[----:B-----5:R-:W-:Y:S02]  /*0270*/  IMAD.MOV.U32 R3, RZ, RZ, R10 ;  /* 0x000000ffff037224 */ /* 0x020fe400078e000a */
[----:B------:R-:W-:-:S07]  /*0280*/  IMAD.MOV R0, RZ, RZ, -R9 ;  /* 0x000000ffff007224 */ /* 0x000fce00078e0a09 */
.L_x_50:
[----:B------:R-:W-:-:S04]  /*0290*/  IADD3 R18, P0, PT, R3, UR8, RZ ;  /* 0x0000000803127c10 */ /* 0x000fc8000ff1e0ff */
[----:B---3--:R-:W-:-:S05]  /*02a0*/  LEA.HI.X.SX32 R19, R3, UR9, 0x1, P0 ;  /* 0x0000000903137c11 */ /* 0x008fca00080f0eff */
[----:B--2---:R-:W2:Y:S01]  /*02b0*/  LDG.E.U8 R16, desc[UR6][R18.64] ;  /* 0x0000000612107981 */ /* 0x004ea2000c1e1100 */
[----:B------:R-:W-:Y:S01]  /*02c0*/  BSSY.RECONVERGENT B0, `(.L_x_42) ;  /* 0x0000009000007945 */ /* 0x000fe20003800200 */
[----:B--2---:R-:W-:-:S13]  /*02d0*/  ISETP.NE.AND P0, PT, R16, RZ, PT ;  /* 0x000000ff1000720c */ /* 0x004fda0003f05270 */
[----:B-----5:R-:W-:Y:S05]  /*02e0*/  @!P0 BRA `(.L_x_43) ;  /* 0x0000000000188947 */ /* 0x020fea0003800000 */
[----:B-1----:R-:W-:-:S05]  /*02f0*/  IMAD.WIDE R16, R2, 0x4, R12 ;  /* 0x0000000402107825 */ /* 0x002fca00078e020c */
[----:B------:R-:W2:Y:S02]  /*0300*/  LDG.E R25, desc[UR6][R16.64] ;  /* 0x0000000610197981 */ /* 0x000ea4000c1e1900 */
[----:B--2---:R-:W-:-:S13]  /*0310*/  FSETP.GT.AND P0, PT, R25, R8, PT ;  /* 0x000000081900720b */ /* 0x004fda0003f04000 */
[----:B------:R-:W-:-:S05]  /*0320*/  @P0 VIADD R25, R4, 0xffffffff ;  /* 0xffffffff04190836 */ /* 0x000fca0000000000 */
[----:B------:R2:W-:Y:S04]  /*0330*/  @P0 STG.E desc[UR6][R14.64], R25 ;  /* 0x000000190e000986 */ /* 0x0005e8000c101906 */
[----:B------:R2:W5:Y:S02]  /*0340*/  @P0 LDG.E R8, desc[UR6][R16.64] ;  /* 0x0000000610080981 */ /* 0x000564000c1e1900 */
.L_x_43:
[----:B------:R-:W-:Y:S05]  /*0350*/  BSYNC.RECONVERGENT B0 ;  /* 0x0000000000007941 */ /* 0x000fea0003800200 */
.L_x_42:
[----:B--23--:R-:W-:Y:S02]  /*0360*/  SHF.R.S32.HI R25, RZ, 0x1f, R21 ;  /* 0x0000001fff197819 */ /* 0x00cfe40000011415 */
[----:B------:R-:W-:-:S05]  /*0370*/  IADD3 R18, P0, PT, R21, R18, RZ ;  /* 0x0000001215127210 */ /* 0x000fca0007f1e0ff */
[----:B------:R-:W-:-:S05]  /*0380*/  IMAD.X R19, R25, 0x1, R19, P0 ;  /* 0x0000000119137824 */ /* 0x000fca00000e0613 */
[----:B------:R-:W2:Y:S01]  /*0390*/  LDG.E.U8 R16, desc[UR6][R18.64] ;  /* 0x0000000612107981 */ /* 0x000ea2000c1e1100 */
[----:B------:R-:W-:Y:S01]  /*03a0*/  BSSY.RECONVERGENT B0, `(.L_x_44) ;  /* 0x000000a000007945 */ /* 0x000fe20003800200 */
[----:B--2---:R-:W-:Y:S02]  /*03b0*/  ISETP.NE.AND P0, PT, R16, RZ, PT ;  /* 0x000000ff1000720c */ /* 0x004fe40003f05270 */
[----:B------:R-:W-:-:S05]  /*03c0*/  IADD3 R16, P1, PT, R21, R18, RZ ;  /* 0x0000001215107210 */ /* 0x000fca0007f3e0ff */
[----:B------:R-:W-:-:S06]  /*03d0*/  IMAD.X R17, R25, 0x1, R19, P1 ;  /* 0x0000000119117824 */ /* 0x000fcc00008e0613 */
[----:B------:R-:W-:Y:S05]  /*03e0*/  @!P0 BRA `(.L_x_45) ;  /* 0x0000000000148947 */ /* 0x000fea0003800000 */
[----:B-1----:R-:W-:-:S05]  /*03f0*/  IMAD.WIDE R18, R5, 0x4, R12 ;  /* 0x0000000405127825 */ /* 0x002fca00078e020c */
[----:B------:R-:W2:Y:S02]  /*0400*/  LDG.E R27, desc[UR6][R18.64] ;  /* 0x00000006121b7981 */ /* 0x000ea4000c1e1900 */
[----:B--2--5:R-:W-:-:S13]  /*0410*/  FSETP.GT.AND P0, PT, R27, R8, PT ;  /* 0x000000081b00720b */ /* 0x024fda0003f04000 */
[----:B------:R2:W-:Y:S04]  /*0420*/  @P0 STG.E desc[UR6][R14.64], R4 ;  /* 0x000000040e000986 */ /* 0x0005e8000c101906 */
[----:B------:R2:W5:Y:S02]  /*0430*/  @P0 LDG.E R8, desc[UR6][R18.64] ;  /* 0x0000000612080981 */ /* 0x000564000c1e1900 */
.L_x_45:
[----:B------:R-:W-:Y:S05]  /*0440*/  BSYNC.RECONVERGENT B0 ;  /* 0x0000000000007941 */ /* 0x000fea0003800200 */
.L_x_44:
[----:B--2---:R-:W2:Y:S01]  /*0450*/  LDG.E.U8 R19, desc[UR6][R16.64] ;  /* 0x0000000610137981 */ /* 0x004ea2000c1e1100 */
[----:B------:R-:W-:Y:S01]  /*0460*/  IADD3 R18, P1, PT, R21, R16, RZ ;  /* 0x0000001015127210 */ /* 0x000fe20007f3e0ff */
[----:B------:R-:W-:Y:S01]  /*0470*/  BSSY.RECONVERGENT B0, `(.L_x_46) ;  /* 0x000000a000007945 */ /* 0x000fe20003800200 */
[----:B--2---:R-:W-:-:S03]  /*0480*/  ISETP.NE.AND P0, PT, R19, RZ, PT ;  /* 0x000000ff1300720c */ /* 0x004fc60003f05270 */
[----:B------:R-:W-:-:S10]  /*0490*/  IMAD.X R19, R25, 0x1, R17, P1 ;  /* 0x0000000119137824 */ /* 0x000fd400008e0611 */
[----:B------:R-:W-:Y:S05]  /*04a0*/  @!P0 BRA `(.L_x_47) ;  /* 0x0000000000188947 */ /* 0x000fea0003800000 */
[----:B-1----:R-:W-:-:S05]  /*04b0*/  IMAD.WIDE R16, R6, 0x4, R12 ;  /* 0x0000000406107825 */ /* 0x002fca00078e020c */
[----:B------:R-:W2:Y:S02]  /*04c0*/  LDG.E R25, desc[UR6][R16.64] ;  /* 0x0000000610197981 */ /* 0x000ea4000c1e1900 */
[----:B--2--5:R-:W-:-:S13]  /*04d0*/  FSETP.GT.AND P0, PT, R25, R8, PT ;  /* 0x000000081900720b */ /* 0x024fda0003f04000 */
[----:B------:R-:W-:-:S05]  /*04e0*/  @P0 IADD3 R25, PT, PT, R4, 0x1, RZ ;  /* 0x0000000104190810 */ /* 0x000fca0007ffe0ff */
[----:B------:R2:W-:Y:S04]  /*04f0*/  @P0 STG.E desc[UR6][R14.64], R25 ;  /* 0x000000190e000986 */ /* 0x0005e8000c101906 */
[----:B------:R2:W5:Y:S02]  /*0500*/  @P0 LDG.E R8, desc[UR6][R16.64] ;  /* 0x0000000610080981 */ /* 0x000564000c1e1900 */
.L_x_47:
[----:B------:R-:W-:Y:S05]  /*0510*/  BSYNC.RECONVERGENT B0 ;  /* 0x0000000000007941 */ /* 0x000fea0003800200 */
.L_x_46:
[----:B------:R-:W3:Y:S01]  /*0520*/  LDG.E.U8 R18, desc[UR6][R18.64] ;  /* 0x0000000612127981 */ /* 0x000ee2000c1e1100 */
[----:B------:R-:W-:Y:S01]  /*0530*/  BSSY.RECONVERGENT B0, `(.L_x_48) ;  /* 0x000000a000007945 */ /* 0x000fe20003800200 */
[----:B---3--:R-:W-:-:S13]  /*0540*/  ISETP.NE.AND P0, PT, R18, RZ, PT ;  /* 0x000000ff1200720c */ /* 0x008fda0003f05270 */
[----:B------:R-:W-:Y:S05]  /*0550*/  @!P0 BRA `(.L_x_49) ;  /* 0x00000000001c8947 */ /* 0x000fea0003800000 */
[----:B-12---:R-:W-:-:S05]  /*0560*/  IMAD.WIDE R16, R7, 0x4, R12 ;  /* 0x0000000407107825 */ /* 0x006fca00078e020c */
[----:B------:R-:W2:Y:S02]  /*0570*/  LDG.E R19, desc[UR6][R16.64] ;  /* 0x0000000610137981 */ /* 0x000ea4000c1e1900 */
[----:B--2--5:R-:W-:-:S13]  /*0580*/  FSETP.GT.AND P0, PT, R19, R8, PT ;  /* 0x000000081300720b */ /* 0x024fda0003f04000 */
[----:B------:R-:W-:Y:S05]  /*0590*/  @!P0 BRA `(.L_x_49) ;  /* 0x00000000000c8947 */ /* 0x000fea0003800000 */
[----:B------:R-:W-:-:S05]  /*05a0*/  VIADD R19, R4, 0x2 ;  /* 0x0000000204137836 */ /* 0x000fca0000000000 */
[----:B------:R3:W-:Y:S04]  /*05b0*/  STG.E desc[UR6][R14.64], R19 ;  /* 0x000000130e007986 */ /* 0x0007e8000c101906 */
[----:B------:R3:W5:Y:S02]  /*05c0*/  LDG.E R8, desc[UR6][R16.64] ;  /* 0x0000000610087981 */ /* 0x000764000c1e1900 */
.L_x_49:
[----:B------:R-:W-:Y:S05]  /*05d0*/  BSYNC.RECONVERGENT B0 ;  /* 0x0000000000007941 */ /* 0x000fea0003800200 */
.L_x_48:
[----:B------:R-:W-:Y:S01]  /*05e0*/  VIADD R0, R0, 0x4 ;  /* 0x0000000400007836 */ /* 0x000fe20000000000 */
[C---:B------:R-:W-:Y:S01]  /*05f0*/  LEA R6, R23.reuse, R6, 0x2 ;  /* 0x0000000617067211 */ /* 0x040fe200078e10ff */
[C---:B------:R-:W-:Y:S02]  /*0600*/  IMAD R7, R23.reuse, 0x4, R7 ;  /* 0x0000000417077824 */ /* 0x040fe400078e0207 */
[----:B------:R-:W-:Y:S01]  /*0610*/  VIADD R4, R4, 0x4 ;  /* 0x0000000404047836 */ /* 0x000fe20000000000 */
[----:B------:R-:W-:Y:S01]  /*0620*/  ISETP.NE.AND P0, PT, R0, RZ, PT ;  /* 0x000000ff0000720c */ /* 0x000fe20003f05270 */
[C---:B------:R-:W-:Y:S02]  /*0630*/  IMAD R2, R23.reuse, 0x4, R2 ;  /* 0x0000000417027824 */ /* 0x040fe400078e0202 */
[----:B------:R-:W-:Y:S02]  /*0640*/  IMAD R5, R23, 0x4, R5 ;  /* 0x0000000417057824 */ /* 0x000fe400078e0205 */
[----:B------:R-:W-:-:S08]  /*0650*/  IMAD R3, R21, 0x4, R3 ;  /* 0x0000000415037824 */ /* 0x000fd000078e0203 */
[----:B------:R-:W-:Y:S05]  /*0660*/  @P0 BRA `(.L_x_50) ;  /* 0xfffffffc00080947 */ /* 0x000fea000383ffff */
.L_x_41:
[----:B------:R-:W-:Y:S01]  /*0670*/  ISETP.NE.AND P0, PT, R11, RZ, PT ;  /* 0x000000ff0b00720c */ /* 0x000fe20003f05270 */
[----:B------:R-:W-:-:S12]  /*0680*/  BSSY.RECONVERGENT B0, `(.L_x_40) ;  /* 0x0000036000007945 */ /* 0x000fd80003800200 */
[----:B------:R-:W-:Y:S05]  /*0690*/  @!P0 BRA `(.L_x_51) ;  /* 0x0000000000d08947 */ /* 0x000fea0003800000 */
[----:B------:R-:W4:Y:S01]  /*06a0*/  LDCU.64 UR10, c[0x0][0x388] ;  /* 0x00007100ff0a77ac */ /* 0x000f220008000a00 */
[----:B---3-5:R-:W-:-:S05]  /*06b0*/  IMAD R10, R21, R9, R10 ;  /* 0x00000009150a7224 */ /* 0x028fca00078e020a */
[----:B----4-:R-:W-:-:S04]  /*06c0*/  IADD3 R2, P0, PT, R10, UR10, RZ ;  /* 0x0000000a0a027c10 */ /* 0x010fc8000ff1e0ff */
[----:B------:R-:W-:-:S05]  /*06d0*/  LEA.HI.X.SX32 R3, R10, UR11, 0x1, P0 ;  /* 0x0000000b0a037c11 */ /* 0x000fca00080f0eff */
[----:B------:R-:W3:Y:S01]  /*06e0*/  LDG.E.U8 R0, desc[UR6][R2.64] ;  /* 0x0000000602007981 */ /* 0x000ee2000c1e1100 */
[----:B------:R-:W-:Y:S01]  /*06f0*/  BSSY.RECONVERGENT B1, `(.L_x_52) ;  /* 0x000000c000017945 */ /* 0x000fe20003800200 */
[----:B------:R-:W-:Y:S02]  /*0700*/  ISETP.NE.AND P0, PT, R11, 0x1, PT ;  /* 0x000000010b00780c */ /* 0x000fe40003f05270 */
[----:B---3--:R-:W-:-:S13]  /*0710*/  ISETP.NE.AND P1, PT, R0, RZ, PT ;  /* 0x000000ff0000720c */ /* 0x008fda0003f25270 */
[----:B------:R-:W-:Y:S05]  /*0720*/  @!P1 BRA `(.L_x_53) ;  /* 0x0000000000209947 */ /* 0x000fea0003800000 */
[----:B--2---:R-:W2:Y:S01]  /*0730*/  LDC.64 R4, c[0x0][0x3a0] ;  /* 0x0000e800ff047b82 */ /* 0x004ea20000000a00 */
[----:B------:R-:W-:-:S04]  /*0740*/  IMAD R7, R23, R9, R20 ;  /* 0x0000000917077224 */ /* 0x000fc800078e0214 */
[----:B--2---:R-:W-:-:S05]  /*0750*/  IMAD.WIDE R4, R7, 0x4, R4 ;  /* 0x0000000407047825 */ /* 0x004fca00078e0204 */
[----:B------:R-:W2:Y:S02]  /*0760*/  LDG.E R7, desc[UR6][R4.64] ;  /* 0x0000000604077981 */ /* 0x000ea4000c1e1900 */
[----:B--2---:R-:W-:-:S13]  /*0770*/  FSETP.GT.AND P1, PT, R7, R8, PT ;  /* 0x000000080700720b */ /* 0x004fda0003f24000 */
[----:B------:R-:W-:Y:S05]  /*0780*/  @!P1 BRA `(.L_x_53) ;  /* 0x0000000000089947 */ /* 0x000fea0003800000 */
[----:B------:R3:W-:Y:S04]  /*0790*/  STG.E desc[UR6][R14.64], R9 ;  /* 0x000000090e007986 */ /* 0x0007e8000c101906 */
[----:B------:R3:W5:Y:S02]  /*07a0*/  LDG.E R8, desc[UR6][R4.64] ;  /* 0x0000000604087981 */ /* 0x000764000c1e1900 */
.L_x_53:
[----:B------:R-:W-:Y:S05]  /*07b0*/  BSYNC.RECONVERGENT B1 ;  /* 0x0000000000017941 */ /* 0x000fea0003800200 */
.L_x_52:
[----:B------:R-:W-:Y:S05]  /*07c0*/  @!P0 BRA `(.L_x_51) ;  /* 0x0000000000848947 */ /* 0x000fea0003800000 */
[----:B------:R-:W-:Y:S02]  /*07d0*/  IADD3 R2, P0, PT, R21, R2, RZ ;  /* 0x0000000215027210 */ /* 0x000fe40007f1e0ff */
[----:B--2---:R-:W-:-:S05]  /*07e0*/  SHF.R.S32.HI R17, RZ, 0x1f, R21 ;  /* 0x0000001fff117819 */ /* 0x004fca0000011415 */
[----:B------:R-:W-:-:S05]  /*07f0*/  IMAD.X R3, R17, 0x1, R3, P0 ;  /* 0x0000000111037824 */ /* 0x000fca00000e0603 */
[----:B------:R-:W2:Y:S01]  /*0800*/  LDG.E.U8 R0, desc[UR6][R2.64] ;  /* 0x0000000602007981 */ /* 0x000ea2000c1e1100 */
[----:B------:R-:W-:Y:S01]  /*0810*/  BSSY.RECONVERGENT B1, `(.L_x_54) ;  /* 0x000000d000017945 */ /* 0x000fe20003800200 */
[----:B------:R-:W-:Y:S02]  /*0820*/  ISETP.NE.AND P0, PT, R11, 0x2, PT ;  /* 0x000000020b00780c */ /* 0x000fe40003f05270 */
[----:B--2---:R-:W-:-:S13]  /*0830*/  ISETP.NE.AND P1, PT, R0, RZ, PT ;  /* 0x000000ff0000720c */ /* 0x004fda0003f25270 */
[----:B------:R-:W-:Y:S05]  /*0840*/  @!P1 BRA `(.L_x_55) ;  /* 0x0000000000249947 */ /* 0x000fea0003800000 */
[----:B---3--:R-:W2:Y:S01]  /*0850*/  LDC.64 R4, c[0x0][0x3a0] ;  /* 0x0000e800ff047b82 */ /* 0x008ea20000000a00 */
[----:B-1----:R-:W-:-:S05]  /*0860*/  IADD3 R13, PT, PT, R9, 0x1, RZ ;  /* 0x00000001090d7810 */ /* 0x002fca0007ffe0ff */
[----:B------:R-:W-:-:S04]  /*0870*/  IMAD R7, R23, R13, R20 ;  /* 0x0000000d17077224 */ /* 0x000fc800078e0214 */
[----:B--2---:R-:W-:-:S05]  /*0880*/  IMAD.WIDE R4, R7, 0x4, R4 ;  /* 0x0000000407047825 */ /* 0x004fca00078e0204 */
[----:B------:R-:W2:Y:S02]  /*0890*/  LDG.E R7, desc[UR6][R4.64] ;  /* 0x0000000604077981 */ /* 0x000ea4000c1e1900 */
[----:B--2--5:R-:W-:-:S13]  /*08a0*/  FSETP.GT.AND P1, PT, R7, R8, PT ;  /* 0x000000080700720b */ /* 0x024fda0003f24000 */
[----:B------:R-:W-:Y:S05]  /*08b0*/  @!P1 BRA `(.L_x_55) ;  /* 0x0000000000089947 */ /* 0x000fea0003800000 */
[----:B------:R2:W-:Y:S04]  /*08c0*/  STG.E desc[UR6][R14.64], R13 ;  /* 0x0000000d0e007986 */ /* 0x0005e8000c101906 */
[----:B------:R2:W5:Y:S02]  /*08d0*/  LDG.E R8, desc[UR6][R4.64] ;  /* 0x0000000604087981 */ /* 0x000564000c1e1900 */
.L_x_55:
[----:B------:R-:W-:Y:S05]  /*08e0*/  BSYNC.RECONVERGENT B1 ;  /* 0x0000000000017941 */ /* 0x000fea0003800200 */
.L_x_54:
[----:B------:R-:W-:Y:S05]  /*08f0*/  @!P0 BRA `(.L_x_51) ;  /* 0x0000000000388947 */ /* 0x000fea0003800000 */
[----:B------:R-:W-:-:S05]  /*0900*/  IADD3 R2, P0, PT, R21, R2, RZ ;  /* 0x0000000215027210 */ /* 0x000fca0007f1e0ff */
[----:B------:R-:W-:-:S05]  /*0910*/  IMAD.X R3, R17, 0x1, R3, P0 ;  /* 0x0000000111037824 */ /* 0x000fca00000e0603 */
[----:B------:R-:W4:Y:S02]  /*0920*/  LDG.E.U8 R2, desc[UR6][R2.64] ;  /* 0x0000000602027981 */ /* 0x000f24000c1e1100 */
[----:B----4-:R-:W-:-:S13]  /*0930*/  ISETP.NE.AND P0, PT, R2, RZ, PT ;  /* 0x000000ff0200720c */ /* 0x010fda0003f05270 */
[----:B------:R-:W-:Y:S05]  /*0940*/  @!P0 BRA `(.L_x_51) ;  /* 0x0000000000248947 */ /* 0x000fea0003800000 */
[----:B------:R-:W4:Y:S01]  /*0950*/  LDC.64 R2, c[0x0][0x3a0] ;  /* 0x0000e800ff027b82 */ /* 0x000f220000000a00 */
[----:B---3--:R-:W-:-:S04]  /*0960*/  VIADD R9, R9, 0x2 ;  /* 0x0000000209097836 */ /* 0x008fc80000000000 */
[----:B--2---:R-:W-:-:S04]  /*0970*/  IMAD R5, R23, R9, R20 ;  /* 0x0000000917057224 */ /* 0x004fc800078e0214 */
[----:B----4-:R-:W-:-:S05]  /*0980*/  IMAD.WIDE R2, R5, 0x4, R2 ;  /* 0x0000000405027825 */ /* 0x010fca00078e0202 */
[----:B------:R-:W2:Y:S02]  /*0990*/  LDG.E R5, desc[UR6][R2.64] ;  /* 0x0000000602057981 */ /* 0x000ea4000c1e1900 */
[----:B--2--5:R-:W-:-:S13]  /*09a0*/  FSETP.GT.AND P0, PT, R5, R8, PT ;  /* 0x000000080500720b */ /* 0x024fda0003f04000 */
[----:B------:R-:W-:Y:S05]  /*09b0*/  @!P0 BRA `(.L_x_51) ;  /* 0x0000000000088947 */ /* 0x000fea0003800000 */
[----:B------:R4:W-:Y:S04]  /*09c0*/  STG.E desc[UR6][R14.64], R9 ;  /* 0x000000090e007986 */ /* 0x0009e8000c101906 */
[----:B------:R4:W5:Y:S02]  /*09d0*/  LDG.E R8, desc[UR6][R2.64] ;  /* 0x0000000602087981 */ /* 0x000964000c1e1900 */
.L_x_51:
[----:B------:R-:W-:Y:S05]  /*09e0*/  BSYNC.RECONVERGENT B0 ;  /* 0x0000000000007941 */ /* 0x000fea0003800200 */
.L_x_40:
[----:B----4-:R-:W4:Y:S02]  /*09f0*/  LDC.64 R2, c[0x0][0x3b0] ;  /* 0x0000ec00ff027b82 */ /* 0x010f240000000a00 */
[----:B----4-:R-:W-:-:S04]  /*0a00*/  IMAD.WIDE.U32 R2, R20, 0x4, R2 ;  /* 0x0000000414027825 */ /* 0x010fc800078e0002 */
[----:B------:R-:W-:Y:S01]  /*0a10*/  VIADD R20, R20, UR4 ;  /* 0x0000000414147c36 */ /* 0x000fe20008000000 */
[----:B-----5:R4:W-:Y:S04]  /*0a20*/  STG.E desc[UR6][R2.64], R8 ;  /* 0x0000000802007986 */ /* 0x0209e8000c101906 */
[----:B------:R-:W-:-:S13]  /*0a30*/  ISETP.GE.AND P0, PT, R20, R23, PT ;  /* 0x000000171400720c */ /* 0x000fda0003f06270 */
[----:B----4-:R-:W-:Y:S05]  /*0a40*/  @!P0 BRA `(.L_x_56) ;  /* 0xfffffff400b88947 */ /* 0x010fea000383ffff */
[----:B------:R-:W-:Y:S05]  /*0a50*/  EXIT ;  /* 0x000000000000794d */ /* 0x000fea0003800000 */
.L_x_57:
        /* <DEDUP_REMOVED lines=10> */
.L_x_90:


//--------------------- .text._Z11computeCostPKdPKfS2_S2_PKbPKiS6_Pf --------------------------
	.section	.text._Z11computeCostPKdPKfS2_S2_PKbPKiS6_Pf,"ax",@progbits
	.align	128
        .global         _Z11computeCostPKdPKfS2_S2_PKbPKiS6_Pf
        .type           _Z11computeCostPKdPKfS2_S2_PKbPKiS6_Pf,@function
        .size           _Z11computeCostPKdPKfS2_S2_PKbPKiS6_Pf,(.L_x_85 - _Z11computeCostPKdPKfS2_S2_PKbPKiS6_Pf)
        .other          _Z11computeCostPKdPKfS2_S2_PKbPKiS6_Pf,@"STO_CUDA_ENTRY STV_DEFAULT"
_Z11computeCostPKdPKfS2_S2_PKbPKiS6_Pf:
.text._Z11computeCostPKdPKfS2_S2_PKbPKiS6_Pf:
[----:B------:R-:W-:Y:S08]  /*0000*/  LDC R1, c[0x0][0x37c] ;  /* 0x0000df00ff017b82 */ /* 0x000ff00000000800 */
[----:B------:R-:W0:Y:S01]  /*0010*/  LDC.64 R2, c[0x0][0x380] ;  /* 0x0000e000ff027b82 */ /* 0x000e220000000a00 */
[----:B------:R-:W0:Y:S02]  /*0020*/  LDCU.64 UR16, c[0x0][0x358] ;  /* 0x00006b00ff1077ac */ /* 0x000e240008000a00 */
[----:B0-----:R-:W2:Y:S01]  /*0030*/  LDG.E.64 R4, desc[UR16][R2.64] ;  /* 0x0000001002047981 */ /* 0x001ea2000c1e1b00 */
[----:B------:R-:W0:Y:S01]  /*0040*/  S2R R10, SR_TID.X ;  /* 0x00000000000a7919 */ /* 0x000e220000002100 */
[----:B--2---:R-:W1:Y:S02]  /*0050*/  F2I.F64.TRUNC R4, R4 ;  /* 0x0000000400047311 */ /* 0x004e64000030d100 */
[----:B-1----:R-:W-:-:S13]  /*0060*/  R2UR UR14, R4 ;  /* 0x00000000040e72ca */ /* 0x002fda00000e0000 */
[----:B0-----:R-:W-:-:S13]  /*0070*/  ISETP.GE.AND P0, PT, R10, UR14, PT ;  /* 0x0000000e0a007c0c */ /* 0x001fda000bf06270 */
[----:B------:R-:W-:Y:S05]  /*0080*/  @P0 EXIT ;  /* 0x000000000000094d */ /* 0x000fea0003800000 */
[----:B------:R-:W2:Y:S01]  /*0090*/  LDG.E.64 R6, desc[UR16][R2.64+0x28] ;  /* 0x0000281002067981 */ /* 0x000ea2000c1e1b00 */
[----:B------:R-:W0:Y:S03]  /*00a0*/  LDCU.64 UR10, c[0x0][0x398] ;  /* 0x00007300ff0a77ac */ /* 0x000e260008000a00 */
[----:B------:R-:W3:Y:S04]  /*00b0*/  LDG.E.64 R4, desc[UR16][R2.64+0x8] ;  /* 0x0000081002047981 */ /* 0x000ee8000c1e1b00 */
[----:B------:R-:W4:Y:S04]  /*00c0*/  LDG.E.64 R8, desc[UR16][R2.64+0x38] ;  /* 0x0000381002087981 */ /* 0x000f28000c1e1b00 */
[----:B------:R1:W5:Y:S01]  /*00d0*/  LDG.E.64 R12, desc[UR16][R2.64+0x30] ;  /* 0x00003010020c7981 */ /* 0x000362000c1e1b00 */
[----:B------:R-:W1:Y:S01]  /*00e0*/  S2UR UR4, SR_CTAID.X ;  /* 0x00000000000479c3 */ /* 0x000e620000002500 */
[----:B------:R-:W1:Y:S01]  /*00f0*/  LDCU.64 UR12, c[0x0][0x388] ;  /* 0x00007100ff0c77ac */ /* 0x000e620008000a00 */
[----:B------:R-:W1:Y:S01]  /*0100*/  LDCU.64 UR6, c[0x0][0x390] ;  /* 0x00007200ff0677ac */ /* 0x000e620008000a00 */
[----:B0-----:R-:W-:Y:S01]  /*0110*/  UIADD3 UR9, UP0, UPT, UR10, 0x20, URZ ;  /* 0x000000200a097890 */ /* 0x001fe2000ff1e0ff */
[----:B-1----:R-:W-:-:S03]  /*0120*/  MOV R3, R10 ;  /* 0x0000000a00037202 */ /* 0x002fc60000000f00 */
[----:B------:R-:W-:Y:S02]  /*0130*/  UIADD3.X UR10, UPT, UPT, URZ, UR11, URZ, UP0, !UPT ;  /* 0x0000000bff0a7290 */ /* 0x000fe400087fe4ff */
[----:B------:R-:W-:-:S04]  /*0140*/  UIADD3 UR5, UP1, UPT, UR12, 0x20, URZ ;  /* 0x000000200c057890 */ /* 0x000fc8000ff3e0ff */
[----:B------:R-:W-:Y:S01]  /*0150*/  UIADD3.X UR8, UPT, UPT, URZ, UR13, URZ, UP1, !UPT ;  /* 0x0000000dff087290 */ /* 0x000fe20008ffe4ff */
[----:B------:R-:W0:Y:S01]  /*0160*/  LDCU UR13, c[0x0][0x360] ;  /* 0x00006c00ff0d77ac */ /* 0x000e220008000800 */
[----:B------:R-:W-:Y:S02]  /*0170*/  UIMAD.WIDE.U32 UR6, UR4, 0x4, UR6 ;  /* 0x00000004040678a5 */ /* 0x000fe4000f8e0006 */
[----:B------:R-:W-:Y:S01]  /*0180*/  UIMAD UR12, UR14, UR4, URZ ;  /* 0x000000040e0c72a4 */ /* 0x000fe2000f8e02ff */
[----:B--2---:R-:W1:Y:S08]  /*0190*/  F2F.F32.F64 R6, R6 ;  /* 0x0000000600067310 */ /* 0x004e700000301000 */
[----:B---3--:R-:W2:Y:S01]  /*01a0*/  F2I.F64.TRUNC R0, R4 ;  /* 0x0000000400007311 */ /* 0x008ea2000030d100 */
[----:B-1----:R-:W-:-:S07]  /*01b0*/  R2UR UR11, R6 ;  /* 0x00000000060b72ca */ /* 0x002fce00000e0000 */
[----:B----4-:R1:W3:Y:S01]  /*01c0*/  F2I.F64.TRUNC R8, R8 ;  /* 0x0000000800087311 */ /* 0x0102e2000030d100 */
[----:B--2---:R-:W-:-:S07]  /*01d0*/  LOP3.LUT R5, R0, 0x7, RZ, 0xc0, !PT ;  /* 0x0000000700057812 */ /* 0x004fce00078ec0ff */
[----:B-----5:R2:W4:Y:S01]  /*01e0*/  F2I.F64.TRUNC R2, R12 ;  /* 0x0000000c00027311 */ /* 0x020522000030d100 */
[C---:B------:R-:W-:Y:S02]  /*01f0*/  LOP3.LUT R6, R0.reuse, 0x7ffffff0, RZ, 0xc0, !PT ;  /* 0x7ffffff000067812 */ /* 0x040fe400078ec0ff */
[C---:B------:R-:W-:Y:S01]  /*0200*/  LOP3.LUT R4, R0.reuse, 0xf, RZ, 0xc0, !PT ;  /* 0x0000000f00047812 */ /* 0x040fe200078ec0ff */
[----:B-1----:R-:W-:Y:S01]  /*0210*/  VIADD R9, R5, 0xffffffff ;  /* 0xffffffff05097836 */ /* 0x002fe20000000000 */
[----:B------:R-:W-:Y:S01]  /*0220*/  LOP3.LUT R7, R0, 0x3, RZ, 0xc0, !PT ;  /* 0x0000000300077812 */ /* 0x000fe200078ec0ff */
[----:B---3--:R-:W-:Y:S01]  /*0230*/  IMAD R8, R8, UR4, RZ ;  /* 0x0000000408087c24 */ /* 0x008fe2000f8e02ff */
[----:B0-----:R-:W-:-:S07]  /*0240*/  IADD3 R10, PT, PT, -R6, RZ, RZ ;  /* 0x000000ff060a7210 */ /* 0x001fce0007ffe1ff */
.L_x_71:
[----:B0-2---:R-:W0:Y:S01]  /*0250*/  LDC.64 R12, c[0x0][0x3b0] ;  /* 0x0000ec00ff0c7b82 */ /* 0x005e220000000a00 */
[----:B------:R-:W1:Y:S01]  /*0260*/  LDCU.64 UR18, c[0x0][0x3a0] ;  /* 0x00007400ff1277ac */ /* 0x000e620008000a00 */
[----:B0-----:R-:W-:-:S06]  /*0270*/  IMAD.WIDE.U32 R12, R3, 0x4, R12 ;  /* 0x00000004030c7825 */ /* 0x001fcc00078e000c */
[----:B------:R-:W2:Y:S02]  /*0280*/  LDG.E R13, desc[UR16][R12.64] ;  /* 0x000000100c0d7981 */ /* 0x000ea4000c1e1900 */
[----:B--2---:R-:W-:-:S05]  /*0290*/  IMAD.IADD R11, R8, 0x1, R13 ;  /* 0x00000001080b7824 */ /* 0x004fca00078e020d */
[----:B-1----:R-:W-:-:S04]  /*02a0*/  IADD3 R14, P0, PT, R11, UR18, RZ ;  /* 0x000000120b0e7c10 */ /* 0x002fc8000ff1e0ff */
[----:B------:R-:W-:-:S05]  /*02b0*/  LEA.HI.X.SX32 R15, R11, UR19, 0x1, P0 ;  /* 0x000000130b0f7c11 */ /* 0x000fca00080f0eff */
[----:B------:R-:W2:Y:S01]  /*02c0*/  LDG.E.U8 R14, desc[UR16][R14.64] ;  /* 0x000000100e0e7981 */ /* 0x000ea2000c1e1100 */
[----:B------:R-:W-:Y:S01]  /*02d0*/  BSSY.RECONVERGENT B0, `(.L_x_58) ;  /* 0x00000dc000007945 */ /* 0x000fe20003800200 */
[----:B--2---:R-:W-:-:S13]  /*02e0*/  ISETP.NE.AND P0, PT, R14, RZ, PT ;  /* 0x000000ff0e00720c */ /* 0x004fda0003f05270 */
[----:B------:R-:W-:Y:S05]  /*02f0*/  @!P0 BRA `(.L_x_59) ;  /* 0x0000000c00648947 */ /* 0x000fea0003800000 */
[----:B----4-:R-:W-:Y:S01]  /*0300*/  ISETP.GE.AND P0, PT, R2, 0x1, PT ;  /* 0x000000010200780c */ /* 0x010fe20003f06270 */
[----:B------:R-:W-:-:S12]  /*0310*/  HFMA2 R19, -RZ, RZ, 0, 0 ;  /* 0x00000000ff137431 */ /* 0x000fd800000001ff */
[----:B------:R-:W-:Y:S05]  /*0320*/  @!P0 BRA `(.L_x_60) ;  /* 0x0000000800848947 */ /* 0x000fea0003800000 */
[----:B------:R-:W-:Y:S01]  /*0330*/  ISETP.GE.U32.AND P0, PT, R9, 0x3, PT ;  /* 0x000000030900780c */ /* 0x000fe20003f06070 */
[----:B------:R-:W-:Y:S01]  /*0340*/  IMAD R12, R2, R13, RZ ;  /* 0x0000000d020c7224 */ /* 0x000fe200078e02ff */
[----:B------:R-:W-:Y:S01]  /*0350*/  UMOV UR4, URZ ;  /* 0x000000ff00047c82 */ /* 0x000fe20008000000 */
[----:B------:R-:W-:-:S10]  /*0360*/  IMAD.MOV.U32 R19, RZ, RZ, RZ ;  /* 0x000000ffff137224 */ /* 0x000fd400078e00ff */
.L_x_66:
[----:B------:R-:W-:-:S13]  /*0370*/  ISETP.GE.AND P1, PT, R0, 0x1, PT ;  /* 0x000000010000780c */ /* 0x000fda0003f26270 */
[----:B------:R-:W-:Y:S05]  /*0380*/  @!P1 BRA `(.L_x_61) ;  /* 0x0000000800609947 */ /* 0x000fea0003800000 */
[----:B------:R-:W0:Y:S01]  /*0390*/  LDC.64 R14, c[0x0][0x3a8] ;  /* 0x0000ea00ff0e7b82 */ /* 0x000e220000000a00 */
[----:B------:R-:W-:-:S05]  /*03a0*/  IADD3 R11, PT, PT, R12, UR4, RZ ;  /* 0x000000040c0b7c10 */ /* 0x000fca000fffe0ff */
[----:B0-----:R-:W-:-:S06]  /*03b0*/  IMAD.WIDE R14, R11, 0x4, R14 ;  /* 0x000000040b0e7825 */ /* 0x001fcc00078e020e */
[----:B------:R-:W2:Y:S01]  /*03c0*/  LDG.E R15, desc[UR16][R14.64] ;  /* 0x000000100e0f7981 */ /* 0x000ea2000c1e1900 */
[----:B------:R-:W-:Y:S01]  /*03d0*/  ISETP.GE.U32.AND P1, PT, R0, 0x10, PT ;  /* 0x000000100000780c */ /* 0x000fe20003f26070 */
[----:B------:R-:W-:Y:S01]  /*03e0*/  IMAD R13, R2, R3, UR4 ;  /* 0x00000004020d7e24 */ /* 0x000fe2000f8e0203 */
[----:B------:R-:W-:-:S03]  /*03f0*/  MOV R18, RZ ;  /* 0x000000ff00127202 */ /* 0x000fc60000000f00 */
[----:B------:R-:W-:Y:S02]  /*0400*/  IMAD R13, R0, R13, RZ ;  /* 0x0000000d000d7224 */ /* 0x000fe400078e02ff */
[----:B--2---:R-:W-:-:S04]  /*0410*/  IMAD.IADD R11, R8, 0x1, R15 ;  /* 0x00000001080b7824 */ /* 0x004fc800078e020f */
[----:B------:R-:W-:Y:S02]  /*0420*/  IMAD R11, R0, R11, RZ ;  /* 0x0000000b000b7224 */ /* 0x000fe400078e02ff */
[----:B------:R-:W-:Y:S05]  /*0430*/  @!P1 BRA `(.L_x_62) ;  /* 0x0000000000fc9947 */ /* 0x000fea0003800000 */
[----:B------:R-:W-:Y:S01]  /*0440*/  IMAD.MOV.U32 R21, RZ, RZ, R13 ;  /* 0x000000ffff157224 */ /* 0x000fe200078e000d */
[----:B------:R-:W-:Y:S01]  /*0450*/  MOV R23, R11 ;  /* 0x0000000b00177202 */ /* 0x000fe20000000f00 */
[----:B------:R-:W-:-:S07]  /*0460*/  IMAD.MOV.U32 R18, RZ, RZ, R10 ;  /* 0x000000ffff127224 */ /* 0x000fce00078e000a */
.L_x_63:
[----:B------:R-:W-:Y:S01]  /*0470*/  MOV R16, UR9 ;  /* 0x0000000900107c02 */ /* 0x000fe20008000f00 */
[----:B------:R-:W-:Y:S01]  /*0480*/  IMAD.U32 R17, RZ, RZ, UR10 ;  /* 0x0000000aff117e24 */ /* 0x000fe2000f8e00ff */
[----:B------:R-:W-:Y:S01]  /*0490*/  MOV R14, UR5 ;  /* 0x00000005000e7c02 */ /* 0x000fe20008000f00 */
[----:B------:R-:W-:Y:S02]  /*04a0*/  IMAD.U32 R15, RZ, RZ, UR8 ;  /* 0x00000008ff0f7e24 */ /* 0x000fe4000f8e00ff */
[----:B------:R-:W-:-:S04]  /*04b0*/  IMAD.WIDE R16, R23, 0x4, R16 ;  /* 0x0000000417107825 */ /* 0x000fc800078e0210 */
[----:B------:R-:W-:Y:S01]  /*04c0*/  IMAD.WIDE R14, R21, 0x4, R14 ;  /* 0x00000004150e7825 */ /* 0x000fe200078e020e */
[----:B------:R-:W2:Y:S04]  /*04d0*/  LDG.E R22, desc[UR16][R16.64+-0x20] ;  /* 0xffffe01010167981 */ /* 0x000ea8000c1e1900 */
[----:B------:R-:W2:Y:S04]  /*04e0*/  LDG.E R20, desc[UR16][R14.64+-0x20] ;  /* 0xffffe0100e147981 */ /* 0x000ea8000c1e1900 */
[----:B------:R-:W3:Y:S04]  /*04f0*/  LDG.E R24, desc[UR16][R16.64+-0x1c] ;  /* 0xffffe41010187981 */ /* 0x000ee8000c1e1900 */
[----:B------:R-:W3:Y:S04]  /*0500*/  LDG.E R25, desc[UR16][R14.64+-0x1c] ;  /* 0xffffe4100e197981 */ /* 0x000ee8000c1e1900 */
[----:B------:R-:W4:Y:S04]  /*0510*/  LDG.E R26, desc[UR16][R16.64+0x14] ;  /* 0x00001410101a7981 */ /* 0x000f28000c1e1900 */
[----:B------:R-:W5:Y:S04]  /*0520*/  LDG.E R28, desc[UR16][R16.64+0x18] ;  /* 0x00001810101c7981 */ /* 0x000f68000c1e1900 */
[----:B------:R-:W5:Y:S01]  /*0530*/  LDG.E R29, desc[UR16][R16.64+0x1c] ;  /* 0x00001c10101d7981 */ /* 0x000f62000c1e1900 */
[----:B--2---:R-:W-:-:S03]  /*0540*/  FFMA R20, R20, R22, R19 ;  /* 0x0000001614147223 */ /* 0x004fc60000000013 */
[----:B------:R-:W2:Y:S04]  /*0550*/  LDG.E R19, desc[UR16][R14.64+-0x18] ;  /* 0xffffe8100e137981 */ /* 0x000ea8000c1e1900 */
[----:B------:R-:W2:Y:S01]  /*0560*/  LDG.E R22, desc[UR16][R16.64+-0x18] ;  /* 0xffffe81010167981 */ /* 0x000ea2000c1e1900 */
[----:B---3--:R-:W-:-:S03]  /*0570*/  FFMA R20, R25, R24, R20 ;  /* 0x0000001819147223 */ /* 0x008fc60000000014 */
[----:B------:R-:W3:Y:S04]  /*0580*/  LDG.E R24, desc[UR16][R14.64+-0x14] ;  /* 0xffffec100e187981 */ /* 0x000ee8000c1e1900 */
[----:B------:R-:W3:Y:S01]  /*0590*/  LDG.E R25, desc[UR16][R16.64+-0x14] ;  /* 0xffffec1010197981 */ /* 0x000ee2000c1e1900 */
        /* <DEDUP_REMOVED lines=28> */
[----:B------:R-:W4:Y:S04]  /*0760*/  LDG.E R25, desc[UR16][R14.64+0x14] ;  /* 0x000014100e197981 */ /* 0x000f28000c1e1900 */
[----:B------:R-:W5:Y:S04]  /*0770*/  LDG.E R22, desc[UR16][R14.64+0x18] ;  /* 0x000018100e167981 */ /* 0x000f68000c1e1900 */
[----:B------:R-:W3:Y:S01]  /*0780*/  LDG.E R24, desc[UR16][R14.64+0x1c] ;  /* 0x00001c100e187981 */ /* 0x000ee2000c1e1900 */
[----:B------:R-:W-:-:S04]  /*0790*/  IADD3 R18, PT, PT, R18, 0x10, RZ ;  /* 0x0000001012127810 */ /* 0x000fc80007ffe0ff */
[----:B------:R-:W-:Y:S01]  /*07a0*/  ISETP.NE.AND P1, PT, R18, RZ, PT ;  /* 0x000000ff1200720c */ /* 0x000fe20003f25270 */
[----:B------:R-:W-:Y:S01]  /*07b0*/  VIADD R23, R23, 0x10 ;  /* 0x0000001017177836 */ /* 0x000fe20000000000 */
[----:B------:R-:W-:Y:S01]  /*07c0*/  IADD3 R21, PT, PT, R21, 0x10, RZ ;  /* 0x0000001015157810 */ /* 0x000fe20007ffe0ff */
[----:B--2---:R-:W-:-:S04]  /*07d0*/  FFMA R20, R20, R19, R27 ;  /* 0x0000001314147223 */ /* 0x004fc8000000001b */
[----:B----4-:R-:W-:-:S04]  /*07e0*/  FFMA R25, R25, R26, R20 ;  /* 0x0000001a19197223 */ /* 0x010fc80000000014 */
[----:B-----5:R-:W-:-:S04]  /*07f0*/  FFMA R25, R22, R28, R25 ;  /* 0x0000001c16197223 */ /* 0x020fc80000000019 */
[----:B---3--:R-:W-:Y:S01]  /*0800*/  FFMA R19, R24, R29, R25 ;  /* 0x0000001d18137223 */ /* 0x008fe20000000019 */
[----:B------:R-:W-:Y:S06]  /*0810*/  @P1 BRA `(.L_x_63) ;  /* 0xfffffffc00141947 */ /* 0x000fec000383ffff */
[----:B------:R-:W-:-:S07]  /*0820*/  IMAD.MOV.U32 R18, RZ, RZ, R6 ;  /* 0x000000ffff127224 */ /* 0x000fce00078e0006 */
.L_x_62:
[----:B------:R-:W-:-:S13]  /*0830*/  ISETP.NE.AND P1, PT, R4, RZ, PT ;  /* 0x000000ff0400720c */ /* 0x000fda0003f25270 */
[----:B------:R-:W-:Y:S05]  /*0840*/  @!P1 BRA `(.L_x_61) ;  /* 0x0000000400309947 */ /* 0x000fea0003800000 */
[----:B------:R-:W-:Y:S02]  /*0850*/  IADD3 R14, PT, PT, R4, -0x1, RZ ;  /* 0xffffffff040e7810 */ /* 0x000fe40007ffe0ff */
[----:B------:R-:W-:Y:S02]  /*0860*/  ISETP.NE.AND P2, PT, R5, RZ, PT ;  /* 0x000000ff0500720c */ /* 0x000fe40003f45270 */
[----:B------:R-:W-:-:S13]  /*0870*/  ISETP.GE.U32.AND P1, PT, R14, 0x7, PT ;  /* 0x000000070e00780c */ /* 0x000fda0003f26070 */
[----:B------:R-:W-:Y:S05]  /*0880*/  @!P1 BRA `(.L_x_64) ;  /* 0x00000000007c9947 */ /* 0x000fea0003800000 */
[----:B------:R-:W0:Y:S01]  /*0890*/  LDC.64 R16, c[0x0][0x388] ;  /* 0x0000e200ff107b82 */ /* 0x000e220000000a00 */
[----:B------:R-:W-:Y:S01]  /*08a0*/  IADD3 R23, PT, PT, R11, R18, RZ ;  /* 0x000000120b177210 */ /* 0x000fe20007ffe0ff */
[----:B------:R-:W-:-:S06]  /*08b0*/  IMAD.IADD R21, R13, 0x1, R18 ;  /* 0x000000010d157824 */ /* 0x000fcc00078e0212 */
[----:B------:R-:W1:Y:S01]  /*08c0*/  LDC.64 R14, c[0x0][0x398] ;  /* 0x0000e600ff0e7b82 */ /* 0x000e620000000a00 */
[----:B0-----:R-:W-:-:S05]  /*08d0*/  IMAD.WIDE R16, R21, 0x4, R16 ;  /* 0x0000000415107825 */ /* 0x001fca00078e0210 */
[----:B------:R-:W2:Y:S01]  /*08e0*/  LDG.E R20, desc[UR16][R16.64] ;  /* 0x0000001010147981 */ /* 0x000ea2000c1e1900 */
[----:B-1----:R-:W-:-:S03]  /*08f0*/  IMAD.WIDE R14, R23, 0x4, R14 ;  /* 0x00000004170e7825 */ /* 0x002fc600078e020e */
[----:B------:R-:W3:Y:S04]  /*0900*/  LDG.E R25, desc[UR16][R16.64+0x8] ;  /* 0x0000081010197981 */ /* 0x000ee8000c1e1900 */
[----:B------:R-:W2:Y:S04]  /*0910*/  LDG.E R21, desc[UR16][R14.64] ;  /* 0x000000100e157981 */ /* 0x000ea8000c1e1900 */
[----:B------:R-:W4:Y:S04]  /*0920*/  LDG.E R23, desc[UR16][R16.64+0x4] ;  /* 0x0000041010177981 */ /* 0x000f28000c1e1900 */
[----:B------:R-:W4:Y:S04]  /*0930*/  LDG.E R22, desc[UR16][R14.64+0x4] ;  /* 0x000004100e167981 */ /* 0x000f28000c1e1900 */
[----:B------:R-:W3:Y:S04]  /*0940*/  LDG.E R24, desc[UR16][R14.64+0x8] ;  /* 0x000008100e187981 */ /* 0x000ee8000c1e1900 */
[----:B------:R-:W5:Y:S04]  /*0950*/  LDG.E R26, desc[UR16][R14.64+0x10] ;  /* 0x000010100e1a7981 */ /* 0x000f68000c1e1900 */
[----:B------:R-:W5:Y:S04]  /*0960*/  LDG.E R27, desc[UR16][R14.64+0x14] ;  /* 0x000014100e1b7981 */ /* 0x000f68000c1e1900 */
[----:B------:R-:W5:Y:S01]  /*0970*/  LDG.E R29, desc[UR16][R14.64+0x1c] ;  /* 0x00001c100e1d7981 */ /* 0x000f62000c1e1900 */
[----:B--2---:R-:W-:-:S03]  /*0980*/  FFMA R20, R20, R21, R19 ;  /* 0x0000001514147223 */ /* 0x004fc60000000013 */
[----:B------:R-:W2:Y:S04]  /*0990*/  LDG.E R19, desc[UR16][R16.64+0xc] ;  /* 0x00000c1010137981 */ /* 0x000ea8000c1e1900 */
[----:B------:R-:W5:Y:S01]  /*09a0*/  LDG.E R21, desc[UR16][R16.64+0x18] ;  /* 0x0000181010157981 */ /* 0x000f62000c1e1900 */
[----:B----4-:R-:W-:-:S03]  /*09b0*/  FFMA R22, R23, R22, R20 ;  /* 0x0000001617167223 */ /* 0x010fc60000000014 */
[----:B------:R-:W2:Y:S01]  /*09c0*/  LDG.E R20, desc[UR16][R14.64+0xc] ;  /* 0x00000c100e147981 */ /* 0x000ea2000c1e1900 */
[----:B---3--:R-:W-:-:S03]  /*09d0*/  FFMA R28, R25, R24, R22 ;  /* 0x00000018191c7223 */ /* 0x008fc60000000016 */
[----:B------:R-:W5:Y:S04]  /*09e0*/  LDG.E R25, desc[UR16][R16.64+0x10] ;  /* 0x0000101010197981 */ /* 0x000f68000c1e1900 */
[----:B------:R-:W3:Y:S04]  /*09f0*/  LDG.E R22, desc[UR16][R16.64+0x14] ;  /* 0x0000141010167981 */ /* 0x000ee8000c1e1900 */
[----:B------:R-:W4:Y:S04]  /*0a00*/  LDG.E R24, desc[UR16][R14.64+0x18] ;  /* 0x000018100e187981 */ /* 0x000f28000c1e1900 */
[----:B------:R-:W4:Y:S01]  /*0a10*/  LDG.E R23, desc[UR16][R16.64+0x1c] ;  /* 0x00001c1010177981 */ /* 0x000f22000c1e1900 */
[----:B------:R-:W-:-:S02]  /*0a20*/  VIADD R18, R18, 0x8 ;  /* 0x0000000812127836 */ /* 0x000fc40000000000 */
[----:B--2---:R-:W-:-:S04]  /*0a30*/  FFMA R20, R19, R20, R28 ;  /* 0x0000001413147223 */ /* 0x004fc8000000001c */
[----:B-----5:R-:W-:-:S04]  /*0a40*/  FFMA R25, R25, R26, R20 ;  /* 0x0000001a19197223 */ /* 0x020fc80000000014 */
[----:B---3--:R-:W-:-:S04]  /*0a50*/  FFMA R22, R22, R27, R25 ;  /* 0x0000001b16167223 */ /* 0x008fc80000000019 */
[----:B----4-:R-:W-:-:S04]  /*0a60*/  FFMA R22, R21, R24, R22 ;  /* 0x0000001815167223 */ /* 0x010fc80000000016 */
[----:B------:R-:W-:-:S07]  /*0a70*/  FFMA R19, R23, R29, R22 ;  /* 0x0000001d17137223 */ /* 0x000fce0000000016 */
.L_x_64:
[----:B------:R-:W-:Y:S05]  /*0a80*/  @!P2 BRA `(.L_x_61) ;  /* 0x0000000000a0a947 */ /* 0x000fea0003800000 */
[----:B------:R-:W-:Y:S01]  /*0a90*/  ISETP.NE.AND P1, PT, R7, RZ, PT ;  /* 0x000000ff0700720c */ /* 0x000fe20003f25270 */
[----:B------:R-:W-:-:S12]  /*0aa0*/  @!P0 BRA `(.L_x_65) ;  /* 0x00000000004c8947 */ /* 0x000fd80003800000 */
        /* <DEDUP_REMOVED lines=13> */
[----:B------:R-:W5:Y:S01]  /*0b80*/  LDG.E R26, desc[UR16][R14.64+0xc] ;  /* 0x00000c100e1a7981 */ /* 0x000f62000c1e1900 */
[----:B------:R-:W-:Y:S01]  /*0b90*/  IADD3 R18, PT, PT, R18, 0x4, RZ ;  /* 0x0000000412127810 */ /* 0x000fe20007ffe0ff */
[----:B--2---:R-:W-:-:S04]  /*0ba0*/  FFMA R20, R20, R21, R19 ;  /* 0x0000001514147223 */ /* 0x004fc80000000013 */
[----:B----4-:R-:W-:-:S04]  /*0bb0*/  FFMA R20, R23, R22, R20 ;  /* 0x0000001617147223 */ /* 0x010fc80000000014 */
[----:B---3--:R-:W-:-:S04]  /*0bc0*/  FFMA R20, R25, R24, R20 ;  /* 0x0000001819147223 */ /* 0x008fc80000000014 */
[----:B-----5:R-:W-:-:S07]  /*0bd0*/  FFMA R19, R27, R26, R20 ;  /* 0x0000001a1b137223 */ /* 0x020fce0000000014 */
.L_x_65:
[----:B------:R-:W-:Y:S05]  /*0be0*/  @!P1 BRA `(.L_x_61) ;  /* 0x0000000000489947 */ /* 0x000fea0003800000 */
[----:B------:R-:W0:Y:S01]  /*0bf0*/  LDC.64 R14, c[0x0][0x388] ;  /* 0x0000e200ff0e7b82 */ /* 0x000e220000000a00 */
[----:B------:R-:W-:Y:S01]  /*0c00*/  IADD3 R11, PT, PT, R11, R18, RZ ;  /* 0x000000120b0b7210 */ /* 0x000fe20007ffe0ff */
[----:B------:R-:W-:-:S06]  /*0c10*/  IMAD.IADD R13, R13, 0x1, R18 ;  /* 0x000000010d0d7824 */ /* 0x000fcc00078e0212 */
[----:B------:R-:W1:Y:S01]  /*0c20*/  LDC.64 R16, c[0x0][0x398] ;  /* 0x0000e600ff107b82 */ /* 0x000e620000000a00 */
[----:B0-----:R-:W-:-:S05]  /*0c30*/  IMAD.WIDE R14, R13, 0x4, R14 ;  /* 0x000000040d0e7825 */ /* 0x001fca00078e020e */
[----:B------:R-:W2:Y:S01]  /*0c40*/  LDG.E R18, desc[UR16][R14.64] ;  /* 0x000000100e127981 */ /* 0x000ea2000c1e1900 */
[----:B-1----:R-:W-:-:S05]  /*0c50*/  IMAD.WIDE R16, R11, 0x4, R16 ;  /* 0x000000040b107825 */ /* 0x002fca00078e0210 */
[----:B------:R-:W2:Y:S01]  /*0c60*/  LDG.E R11, desc[UR16][R16.64] ;  /* 0x00000010100b7981 */ /* 0x000ea2000c1e1900 */
[----:B------:R-:W-:Y:S01]  /*0c70*/  ISETP.NE.AND P1, PT, R7, 0x1, PT ;  /* 0x000000010700780c */ /* 0x000fe20003f25270 */
[----:B--2---:R-:W-:-:S12]  /*0c80*/  FFMA R19, R18, R11, R19 ;  /* 0x0000000b12137223 */ /* 0x004fd80000000013 */
[----:B------:R-:W-:Y:S05]  /*0c90*/  @!P1 BRA `(.L_x_61) ;  /* 0x00000000001c9947 */ /* 0x000fea0003800000 */
[----:B------:R-:W-:Y:S01]  /*0ca0*/  ISETP.NE.AND P1, PT, R7, 0x2, PT ;  /* 0x000000020700780c */ /* 0x000fe20003f25270 */
[----:B------:R-:W2:Y:S04]  /*0cb0*/  LDG.E R18, desc[UR16][R14.64+0x4] ;  /* 0x000004100e127981 */ /* 0x000ea8000c1e1900 */
[----:B------:R-:W2:Y:S08]  /*0cc0*/  LDG.E R11, desc[UR16][R16.64+0x4] ;  /* 0x00000410100b7981 */ /* 0x000eb0000c1e1900 */
[----:B------:R-:W3:Y:S04]  /*0cd0*/  @P1 LDG.E R20, desc[UR16][R14.64+0x8] ;  /* 0x000008100e141981 */ /* 0x000ee8000c1e1900 */
[----:B------:R-:W3:Y:S01]  /*0ce0*/  @P1 LDG.E R13, desc[UR16][R16.64+0x8] ;  /* 0x00000810100d1981 */ /* 0x000ee2000c1e1900 */
[----:B--2---:R-:W-:-:S04]  /*0cf0*/  FFMA R19, R18, R11, R19 ;  /* 0x0000000b12137223 */ /* 0x004fc80000000013 */
[----:B---3--:R-:W-:-:S07]  /*0d00*/  @P1 FFMA R19, R20, R13, R19 ;  /* 0x0000000d14131223 */ /* 0x008fce0000000013 */
.L_x_61:
[----:B------:R-:W-:-:S06]  /*0d10*/  UIADD3 UR4, UPT, UPT, UR4, 0x1, URZ ;  /* 0x0000000104047890 */ /* 0x000fcc000fffe0ff */
[----:B------:R-:W-:-:S13]  /*0d20*/  ISETP.NE.AND P1, PT, R2, UR4, PT ;  /* 0x0000000402007c0c */ /* 0x000fda000bf25270 */
[----:B------:R-:W-:Y:S05]  /*0d30*/  @P1 BRA `(.L_x_66) ;  /* 0xfffffff4008c1947 */ /* 0x000fea000383ffff */
.L_x_60:
[----:B------:R-:W-:Y:S01]  /*0d40*/  MOV R13, UR7 ;  /* 0x00000007000d7c02 */ /* 0x000fe20008000f00 */
[----:B------:R-:W-:-:S05]  /*0d50*/  IMAD.U32 R12, RZ, RZ, UR6 ;  /* 0x00000006ff0c7e24 */ /* 0x000fca000f8e00ff */
[----:B------:R-:W2:Y:S01]  /*0d60*/  LDG.E R13, desc[UR16][R12.64] ;  /* 0x000000100c0d7981 */ /* 0x000ea2000c1e1900 */
[----:B------:R-:W-:Y:S01]  /*0d70*/  IMAD.U32 R16, RZ, RZ, UR11 ;  /* 0x0000000bff107e24 */ /* 0x000fe2000f8e00ff */
[----:B------:R-:W-:Y:S01]  /*0d80*/  FMNMX R19, RZ, R19, !PT ;  /* 0x00000013ff137209 */ /* 0x000fe20007800000 */
[----:B--2---:R-:W0:Y:S08]  /*0d90*/  MUFU.RCP R14, R13 ;  /* 0x0000000d000e7308 */ /* 0x004e300000001000 */
[----:B------:R-:W1:Y:S01]  /*0da0*/  FCHK P0, R16, R13 ;  /* 0x0000000d10007302 */ /* 0x000e620000000000 */
[----:B0-----:R-:W-:-:S04]  /*0db0*/  FFMA R11, -R13, R14, 1 ;  /* 0x3f8000000d0b7423 */ /* 0x001fc8000000010e */
[----:B------:R-:W-:-:S04]  /*0dc0*/  FFMA R11, R14, R11, R14 ;  /* 0x0000000b0e0b7223 */ /* 0x000fc8000000000e */
[----:B------:R-:W-:-:S04]  /*0dd0*/  FFMA R14, R11, UR11, RZ ;  /* 0x0000000b0b0e7c23 */ /* 0x000fc800080000ff */
[----:B------:R-:W-:-:S04]  /*0de0*/  FFMA R15, -R13, R14, UR11 ;  /* 0x0000000b0d0f7e23 */ /* 0x000fc8000800010e */
[----:B------:R-:W-:Y:S01]  /*0df0*/  FFMA R14, R11, R15, R14 ;  /* 0x0000000f0b0e7223 */ /* 0x000fe2000000000e */
[----:B-1----:R-:W-:Y:S06]  /*0e00*/  @!P0 BRA `(.L_x_67) ;  /* 0x0000000000108947 */ /* 0x002fec0003800000 */
[----:B------:R-:W-:Y:S02]  /*0e10*/  MOV R12, UR11 ;  /* 0x0000000b000c7c02 */ /* 0x000fe40008000f00 */
[----:B------:R-:W-:-:S07]  /*0e20*/  MOV R14, 0xe40 ;  /* 0x00000e40000e7802 */ /* 0x000fce0000000f00 */
[----:B------:R-:W-:Y:S05]  /*0e30*/  CALL.REL.NOINC `($__internal_1_$__cuda_sm3x_div_rn_noftz_f32_slowpath) ;  /* 0x0000000000a87944 */ /* 0x000fea0003c00000 */
[----:B------:R-:W-:-:S07]  /*0e40*/  IMAD.MOV.U32 R14, RZ, RZ, R12 ;  /* 0x000000ffff0e7224 */ /* 0x000fce00078e000c */
.L_x_67:
[----:B------:R-:W-:Y:S01]  /*0e50*/  FMUL R13, R13, R13 ;  /* 0x0000000d0d0d7220 */ /* 0x000fe20000400000 */
[----:B------:R-:W-:Y:S01]  /*0e60*/  MOV R18, UR11 ;  /* 0x0000000b00127c02 */ /* 0x000fe20008000f00 */
[----:B------:R-:W-:Y:S02]  /*0e70*/  FADD R14, R19, R14 ;  /* 0x0000000e130e7221 */ /* 0x000fe40000000000 */
[----:B------:R-:W0:Y:S08]  /*0e80*/  MUFU.RCP R12, R13 ;  /* 0x0000000d000c7308 */ /* 0x000e300000001000 */
[----:B------:R-:W1:Y:S01]  /*0e90*/  FCHK P0, R18, R13 ;  /* 0x0000000d12007302 */ /* 0x000e620000000000 */
[----:B0-----:R-:W-:-:S04]  /*0ea0*/  FFMA R11, -R13, R12, 1 ;  /* 0x3f8000000d0b7423 */ /* 0x001fc8000000010c */
[----:B------:R-:W-:Y:S01]  /*0eb0*/  FFMA R12, R12, R11, R12 ;  /* 0x0000000b0c0c7223 */ /* 0x000fe2000000000c */
[----:B------:R-:W-:-:S03]  /*0ec0*/  FMUL R11, R14, R14 ;  /* 0x0000000e0e0b7220 */ /* 0x000fc60000400000 */
[----:B------:R-:W-:-:S04]  /*0ed0*/  FFMA R15, R12, UR11, RZ ;  /* 0x0000000b0c0f7c23 */ /* 0x000fc800080000ff */
[----:B------:R-:W-:-:S04]  /*0ee0*/  FFMA R16, -R13, R15, UR11 ;  /* 0x0000000b0d107e23 */ /* 0x000fc8000800010f */
[----:B------:R-:W-:Y:S01]  /*0ef0*/  FFMA R12, R12, R16, R15 ;  /* 0x000000100c0c7223 */ /* 0x000fe2000000000f */
[----:B-1----:R-:W-:Y:S06]  /*0f00*/  @!P0 BRA `(.L_x_68) ;  /* 0x00000000000c8947 */ /* 0x002fec0003800000 */
[----:B------:R-:W-:Y:S01]  /*0f10*/  IMAD.U32 R12, RZ, RZ, UR11 ;  /* 0x0000000bff0c7e24 */ /* 0x000fe2000f8e00ff */
[----:B------:R-:W-:-:S07]  /*0f20*/  MOV R14, 0xf40 ;  /* 0x00000f40000e7802 */ /* 0x000fce0000000f00 */
[----:B------:R-:W-:Y:S05]  /*0f30*/  CALL.REL.NOINC `($__internal_1_$__cuda_sm3x_div_rn_noftz_f32_slowpath) ;  /* 0x0000000000687944 */ /* 0x000fea0003c00000 */
.L_x_68:
[----:B------:R-:W-:Y:S01]  /*0f40*/  FADD R16, R12, 1 ;  /* 0x3f8000000c107421 */ /* 0x000fe20000000000 */
[----:B------:R-:W-:Y:S03]  /*0f50*/  BSSY.RECONVERGENT B1, `(.L_x_69) ;  /* 0x000000e000017945 */ /* 0x000fe60003800200 */
[----:B------:R-:W0:Y:S08]  /*0f60*/  MUFU.RCP R12, R16 ;  /* 0x00000010000c7308 */ /* 0x000e300000001000 */
[----:B------:R-:W1:Y:S01]  /*0f70*/  FCHK P0, R11, R16 ;  /* 0x000000100b007302 */ /* 0x000e620000000000 */
[----:B0-----:R-:W-:-:S04]  /*0f80*/  FFMA R13, -R16, R12, 1 ;  /* 0x3f800000100d7423 */ /* 0x001fc8000000010c */
[----:B------:R-:W-:-:S04]  /*0f90*/  FFMA R12, R12, R13, R12 ;  /* 0x0000000d0c0c7223 */ /* 0x000fc8000000000c */
[----:B------:R-:W-:-:S04]  /*0fa0*/  FFMA R13, R11, R12, RZ ;  /* 0x0000000c0b0d7223 */ /* 0x000fc800000000ff */
[----:B------:R-:W-:-:S04]  /*0fb0*/  FFMA R14, -R16, R13, R11 ;  /* 0x0000000d100e7223 */ /* 0x000fc8000000010b */
[----:B------:R-:W-:Y:S01]  /*0fc0*/  FFMA R14, R12, R14, R13 ;  /* 0x0000000e0c0e7223 */ /* 0x000fe2000000000d */
[----:B-1----:R-:W-:Y:S06]  /*0fd0*/  @!P0 BRA `(.L_x_70) ;  /* 0x0000000000148947 */ /* 0x002fec0003800000 */
[----:B------:R-:W-:Y:S01]  /*0fe0*/  MOV R12, R11 ;  /* 0x0000000b000c7202 */ /* 0x000fe20000000f00 */
[----:B------:R-:W-:Y:S01]  /*0ff0*/  IMAD.MOV.U32 R13, RZ, RZ, R16 ;  /* 0x000000ffff0d7224 */ /* 0x000fe200078e0010 */
[----:B------:R-:W-:-:S07]  /*1000*/  MOV R14, 0x1020 ;  /* 0x00001020000e7802 */ /* 0x000fce0000000f00 */
[----:B------:R-:W-:Y:S05]  /*1010*/  CALL.REL.NOINC `($__internal_1_$__cuda_sm3x_div_rn_noftz_f32_slowpath) ;  /* 0x0000000000307944 */ /* 0x000fea0003c00000 */
[----:B------:R-:W-:-:S07]  /*1020*/  MOV R14, R12 ;  /* 0x0000000c000e7202 */ /* 0x000fce0000000f00 */
.L_x_70:
[----:B------:R-:W-:Y:S05]  /*1030*/  BSYNC.RECONVERGENT B1 ;  /* 0x0000000000017941 */ /* 0x000fea0003800200 */
.L_x_69:
[----:B------:R-:W0:Y:S01]  /*1040*/  LDC.64 R12, c[0x0][0x3b8] ;  /* 0x0000ee00ff0c7b82 */ /* 0x000e220000000a00 */
[----:B------:R-:W-:Y:S01]  /*1050*/  IADD3 R15, PT, PT, R3, UR12, RZ ;  /* 0x0000000c030f7c10 */ /* 0x000fe2000fffe0ff */
[----:B------:R-:W-:-:S04]  /*1060*/  FADD R11, R14, -UR11 ;  /* 0x8000000b0e0b7e21 */ /* 0x000fc80008000000 */
[----:B0-----:R-:W-:-:S05]  /*1070*/  IMAD.WIDE R12, R15, 0x4, R12 ;  /* 0x000000040f0c7825 */ /* 0x001fca00078e020c */
[----:B------:R0:W-:Y:S02]  /*1080*/  STG.E desc[UR16][R12.64], R11 ;  /* 0x0000000b0c007986 */ /* 0x0001e4000c101910 */
.L_x_59:
[----:B------:R-:W-:Y:S05]  /*1090*/  BSYNC.RECONVERGENT B0 ;  /* 0x0000000000007941 */ /* 0x000fea0003800200 */
.L_x_58:
[----:B------:R-:W-:-:S05]  /*10a0*/  VIADD R3, R3, UR13 ;  /* 0x0000000d03037c36 */ /* 0x000fca0008000000 */
[----:B------:R-:W-:-:S13]  /*10b0*/  ISETP.GE.AND P0, PT, R3, UR14, PT ;  /* 0x0000000e03007c0c */ /* 0x000fda000bf06270 */
[----:B------:R-:W-:Y:S05]  /*10c0*/  @!P0 BRA `(.L_x_71) ;  /* 0xfffffff000608947 */ /* 0x000fea000383ffff */
[----:B------:R-:W-:Y:S05]  /*10d0*/  EXIT ;  /* 0x000000000000794d */ /* 0x000fea0003800000 */
        .weak           $__internal_1_$__cuda_sm3x_div_rn_noftz_f32_slowpath
        .type           $__internal_1_$__cuda_sm3x_div_rn_noftz_f32_slowpath,@function
        .size           $__internal_1_$__cuda_sm3x_div_rn_noftz_f32_slowpath,(.L_x_85 - $__internal_1_$__cuda_sm3x_div_rn_noftz_f32_slowpath)
$__internal_1_$__cuda_sm3x_div_rn_noftz_f32_slowpath:
[--C-:B------:R-:W-:Y:S01]  /*10e0*/  SHF.R.U32.HI R15, RZ, 0x17, R13.reuse ;  /* 0x00000017ff0f7819 */ /* 0x100fe2000001160d */
[----:B------:R-:W-:Y:S01]  /*10f0*/  BSSY.RECONVERGENT B2, `(.L_x_72) ;  /* 0x0000063000027945 */ /* 0x000fe20003800200 */
[----:B------:R-:W-:Y:S01]  /*1100*/  SHF.R.U32.HI R16, RZ, 0x17, R12 ;  /* 0x00000017ff107819 */ /* 0x000fe2000001160c */
[----:B------:R-:W-:Y:S01]  /*1110*/  IMAD.MOV.U32 R17, RZ, RZ, R13 ;  /* 0x000000ffff117224 */ /* 0x000fe200078e000d */
[----:B------:R-:W-:Y:S02]  /*1120*/  LOP3.LUT R15, R15, 0xff, RZ, 0xc0, !PT ;  /* 0x000000ff0f0f7812 */ /* 0x000fe400078ec0ff */
[----:B------:R-:W-:Y:S02]  /*1130*/  LOP3.LUT R20, R16, 0xff, RZ, 0xc0, !PT ;  /* 0x000000ff10147812 */ /* 0x000fe400078ec0ff */
[----:B------:R-:W-:Y:S02]  /*1140*/  IADD3 R21, PT, PT, R15, -0x1, RZ ;  /* 0xffffffff0f157810 */ /* 0x000fe40007ffe0ff */
[----:B------:R-:W-:-:S02]  /*1150*/  IADD3 R18, PT, PT, R20, -0x1, RZ ;  /* 0xffffffff14127810 */ /* 0x000fc40007ffe0ff */
[----:B------:R-:W-:-:S04]  /*1160*/  ISETP.GT.U32.AND P0, PT, R21, 0xfd, PT ;  /* 0x000000fd1500780c */ /* 0x000fc80003f04070 */
[----:B------:R-:W-:-:S13]  /*1170*/  ISETP.GT.U32.OR P0, PT, R18, 0xfd, P0 ;  /* 0x000000fd1200780c */ /* 0x000fda0000704470 */
[----:B------:R-:W-:Y:S01]  /*1180*/  @!P0 MOV R16, RZ ;  /* 0x000000ff00108202 */ /* 0x000fe20000000f00 */
[----:B------:R-:W-:Y:S06]  /*1190*/  @!P0 BRA `(.L_x_73) ;  /* 0x00000000005c8947 */ /* 0x000fec0003800000 */
[----:B------:R-:W-:Y:S02]  /*11a0*/  FSETP.GTU.FTZ.AND P0, PT, |R12|, +INF , PT ;  /* 0x7f8000000c00780b */ /* 0x000fe40003f1c200 */
        /* <DEDUP_REMOVED lines=17> */
[----:B------:R-:W-:Y:S01]  /*12c0*/  @P0 MOV R16, RZ ;  /* 0x000000ff00100202 */ /* 0x000fe20000000f00 */
[----:B------:R-:W-:Y:S02]  /*12d0*/  @!P0 IMAD.MOV.U32 R16, RZ, RZ, -0x40 ;  /* 0xffffffc0ff108424 */ /* 0x000fe400078e00ff */
[----:B------:R-:W-:Y:S01]  /*12e0*/  @!P0 FFMA R12, R12, 1.84467440737095516160e+19, RZ ;  /* 0x5f8000000c0c8823 */ /* 0x000fe200000000ff */
[----:B------:R-:W-:Y:S02]  /*12f0*/  @!P1 FFMA R17, R13, 1.84467440737095516160e+19, RZ ;  /* 0x5f8000000d119823 */ /* 0x000fe400000000ff */
[----:B------:R-:W-:-:S07]  /*1300*/  @!P1 IADD3 R16, PT, PT, R16, 0x40, RZ ;  /* 0x0000004010109810 */ /* 0x000fce0007ffe0ff */
.L_x_73:
[----:B------:R-:W-:Y:S01]  /*1310*/  LEA R18, R15, 0xc0800000, 0x17 ;  /* 0xc08000000f127811 */ /* 0x000fe200078eb8ff */
[----:B------:R-:W-:Y:S01]  /*1320*/  VIADD R20, R20, 0xffffff81 ;  /* 0xffffff8114147836 */ /* 0x000fe20000000000 */
[----:B------:R-:W-:Y:S02]  /*1330*/  BSSY.RECONVERGENT B3, `(.L_x_78) ;  /* 0x0000035000037945 */ /* 0x000fe40003800200 */
[----:B------:R-:W-:Y:S01]  /*1340*/  IADD3 R22, PT, PT, -R18, R17, RZ ;  /* 0x0000001112167210 */ /* 0x000fe20007ffe1ff */
[----:B------:R-:W-:-:S03]  /*1350*/  IMAD R12, R20, -0x800000, R12 ;  /* 0xff800000140c7824 */ /* 0x000fc600078e020c */
[----:B------:R-:W0:Y:S01]  /*1360*/  MUFU.RCP R17, R22 ;  /* 0x0000001600117308 */ /* 0x000e220000001000 */
[----:B------:R-:W-:-:S04]  /*1370*/  FADD.FTZ R21, -R22, -RZ ;  /* 0x800000ff16157221 */ /* 0x000fc80000010100 */
[----:B0-----:R-:W-:-:S04]  /*1380*/  FFMA R18, R17, R21, 1 ;  /* 0x3f80000011127423 */ /* 0x001fc80000000015 */
[----:B------:R-:W-:-:S04]  /*1390*/  FFMA R17, R17, R18, R17 ;  /* 0x0000001211117223 */ /* 0x000fc80000000011 */
[----:B------:R-:W-:-:S04]  /*13a0*/  FFMA R18, R12, R17, RZ ;  /* 0x000000110c127223 */ /* 0x000fc800000000ff */
[----:B------:R-:W-:-:S04]  /*13b0*/  FFMA R23, R21, R18, R12 ;  /* 0x0000001215177223 */ /* 0x000fc8000000000c */
[----:B------:R-:W-:Y:S01]  /*13c0*/  FFMA R18, R17, R23, R18 ;  /* 0x0000001711127223 */ /* 0x000fe20000000012 */
[----:B------:R-:W-:-:S03]  /*13d0*/  IADD3 R23, PT, PT, R20, 0x7f, -R15 ;  /* 0x0000007f14177810 */ /* 0x000fc60007ffe80f */
[----:B------:R-:W-:Y:S01]  /*13e0*/  FFMA R21, R21, R18, R12 ;  /* 0x0000001215157223 */ /* 0x000fe2000000000c */
[----:B------:R-:W-:-:S03]  /*13f0*/  IADD3 R23, PT, PT, R23, R16, RZ ;  /* 0x0000001017177210 */ /* 0x000fc60007ffe0ff */
        /* <DEDUP_REMOVED lines=15> */
[C---:B------:R-:W-:Y:S02]  /*14f0*/  ISETP.NE.AND P2, PT, R20.reuse, RZ, PT ;  /* 0x000000ff1400720c */ /* 0x040fe40003f45270 */
[C---:B------:R-:W-:Y:S02]  /*1500*/  ISETP.NE.AND P1, PT, R20.reuse, RZ, PT ;  /* 0x000000ff1400720c */ /* 0x040fe40003f25270 */
[----:B------:R-:W-:Y:S01]  /*1510*/  LOP3.LUT R16, R15, 0x7fffff, RZ, 0xc0, !PT ;  /* 0x007fffff0f107812 */ /* 0x000fe200078ec0ff */
[CCC-:B------:R-:W-:Y:S01]  /*1520*/  FFMA.RP R15, R17.reuse, R21.reuse, R18.reuse ;  /* 0x00000015110f7223 */ /* 0x1c0fe20000008012 */
[----:B------:R-:W-:Y:S01]  /*1530*/  FFMA.RM R18, R17, R21, R18 ;  /* 0x0000001511127223 */ /* 0x000fe20000004012 */
[----:B------:R-:W-:Y:S02]  /*1540*/  IADD3 R17, PT, PT, R20, 0x20, RZ ;  /* 0x0000002014117810 */ /* 0x000fe40007ffe0ff */
[----:B------:R-:W-:-:S02]  /*1550*/  LOP3.LUT R16, R16, 0x800000, RZ, 0xfc, !PT ;  /* 0x0080000010107812 */ /* 0x000fc400078efcff */
[----:B------:R-:W-:Y:S02]  /*1560*/  IADD3 R20, PT, PT, -R20, RZ, RZ ;  /* 0x000000ff14147210 */ /* 0x000fe40007ffe1ff */
[----:B------:R-:W-:Y:S02]  /*1570*/  SHF.L.U32 R17, R16, R17, RZ ;  /* 0x0000001110117219 */ /* 0x000fe400000006ff */
[----:B------:R-:W-:Y:S02]  /*1580*/  FSETP.NEU.FTZ.AND P0, PT, R15, R18, PT ;  /* 0x000000120f00720b */ /* 0x000fe40003f1d000 */
[----:B------:R-:W-:Y:S02]  /*1590*/  SEL R15, R20, RZ, P2 ;  /* 0x000000ff140f7207 */ /* 0x000fe40001000000 */
[----:B------:R-:W-:Y:S02]  /*15a0*/  ISETP.NE.AND P1, PT, R17, RZ, P1 ;  /* 0x000000ff1100720c */ /* 0x000fe40000f25270 */
[----:B------:R-:W-:-:S02]  /*15b0*/  SHF.R.U32.HI R15, RZ, R15, R16 ;  /* 0x0000000fff0f7219 */ /* 0x000fc40000011610 */
[----:B------:R-:W-:Y:S02]  /*15c0*/  PLOP3.LUT P0, PT, P0, P1, PT, 0xf8, 0x8f ;  /* 0x00000000008f781c */ /* 0x000fe40000703f70 */
[----:B------:R-:W-:Y:S02]  /*15d0*/  SHF.R.U32.HI R17, RZ, 0x1, R15 ;  /* 0x00000001ff117819 */ /* 0x000fe4000001160f */
[----:B------:R-:W-:-:S04]  /*15e0*/  SEL R16, RZ, 0x1, !P0 ;  /* 0x00000001ff107807 */ /* 0x000fc80004000000 */
[----:B------:R-:W-:-:S04]  /*15f0*/  LOP3.LUT R16, R16, 0x1, R17, 0xf8, !PT ;  /* 0x0000000110107812 */ /* 0x000fc800078ef811 */
[----:B------:R-:W-:-:S05]  /*1600*/  LOP3.LUT R16, R16, R15, RZ, 0xc0, !PT ;  /* 0x0000000f10107212 */ /* 0x000fca00078ec0ff */
[----:B------:R-:W-:-:S05]  /*1610*/  IMAD.IADD R17, R17, 0x1, R16 ;  /* 0x0000000111117824 */ /* 0x000fca00078e0210 */
[----:B------:R-:W-:Y:S01]  /*1620*/  LOP3.LUT R12, R17, R12, RZ, 0xfc, !PT ;  /* 0x0000000c110c7212 */ /* 0x000fe200078efcff */
[----:B------:R-:W-:Y:S06]  /*1630*/  BRA `(.L_x_81) ;  /* 0x0000000000107947 */ /* 0x000fec0003800000 */
.L_x_80:
[----:B------:R-:W-:-:S04]  /*1640*/  LOP3.LUT R12, R12, 0x80000000, RZ, 0xc0, !PT ;  /* 0x800000000c0c7812 */ /* 0x000fc800078ec0ff */
[----:B------:R-:W-:Y:S01]  /*1650*/  LOP3.LUT R12, R12, 0x7f800000, RZ, 0xfc, !PT ;  /* 0x7f8000000c0c7812 */ /* 0x000fe200078efcff */
[----:B------:R-:W-:Y:S06]  /*1660*/  BRA `(.L_x_81) ;  /* 0x0000000000047947 */ /* 0x000fec0003800000 */
.L_x_79:
[----:B------:R-:W-:-:S07]  /*1670*/  LEA R12, R23, R12, 0x17 ;  /* 0x0000000c170c7211 */ /* 0x000fce00078eb8ff */
.L_x_81:
[----:B------:R-:W-:Y:S05]  /*1680*/  BSYNC.RECONVERGENT B3 ;  /* 0x0000000000037941 */ /* 0x000fea0003800200 */
.L_x_78:
[----:B------:R-:W-:Y:S05]  /*1690*/  BRA `(.L_x_82) ;  /* 0x0000000000207947 */ /* 0x000fea0003800000 */
.L_x_77:
[----:B------:R-:W-:-:S04]  /*16a0*/  LOP3.LUT R12, R17, 0x80000000, R12, 0x48, !PT ;  /* 0x80000000110c7812 */ /* 0x000fc800078e480c */
[----:B------:R-:W-:Y:S01]  /*16b0*/  LOP3.LUT R12, R12, 0x7f800000, RZ, 0xfc, !PT ;  /* 0x7f8000000c0c7812 */ /* 0x000fe200078efcff */
[----:B------:R-:W-:Y:S06]  /*16c0*/  BRA `(.L_x_82) ;  /* 0x0000000000147947 */ /* 0x000fec0003800000 */
.L_x_76:
[----:B------:R-:W-:Y:S01]  /*16d0*/  LOP3.LUT R12, R17, 0x80000000, R12, 0x48, !PT ;  /* 0x80000000110c7812 */ /* 0x000fe200078e480c */
[----:B------:R-:W-:Y:S06]  /*16e0*/  BRA `(.L_x_82) ;  /* 0x00000000000c7947 */ /* 0x000fec0003800000 */
.L_x_75:
[----:B------:R-:W0:Y:S01]  /*16f0*/  MUFU.RSQ R12, -QNAN ;  /* 0xffc00000000c7908 */ /* 0x000e220000001400 */
[----:B------:R-:W-:Y:S05]  /*1700*/  BRA `(.L_x_82) ;  /* 0x0000000000047947 */ /* 0x000fea0003800000 */
.L_x_74:
[----:B------:R-:W-:-:S07]  /*1710*/  FADD.FTZ R12, R12, R13 ;  /* 0x0000000d0c0c7221 */ /* 0x000fce0000010000 */
.L_x_82:
[----:B------:R-:W-:Y:S05]  /*1720*/  BSYNC.RECONVERGENT B2 ;  /* 0x0000000000027941 */ /* 0x000fea0003800200 */
.L_x_72:
[----:B------:R-:W-:-:S04]  /*1730*/  HFMA2 R15, -RZ, RZ, 0, 0 ;  /* 0x00000000ff0f7431 */ /* 0x000fc800000001ff */
[----:B0-----:R-:W-:Y:S05]  /*1740*/  RET.REL.NODEC R14 `(_Z11computeCostPKdPKfS2_S2_PKbPKiS6_Pf) ;  /* 0xffffffe80e2c7950 */ /* 0x001fea0003c3ffff */
.L_x_83:
        /* <DEDUP_REMOVED lines=11> */
.L_x_85:


//--------------------- .nv.shared.reserved.0     --------------------------
	.section	.nv.shared.reserved.0,"aw",@nobits
	.weak		__nv_reservedSMEM_offset_0_alias
	.size		__nv_reservedSMEM_offset_0_alias, 0, 64
	.other		__nv_reservedSMEM_offset_0_alias,@"STO_CUDA_RESERVED_SHARED STV_DEFAULT"
__nv_reservedSMEM_offset_0_alias:
	.zero		0
	.zero		64


//--------------------- .nv.constant0._Z12count_spikesPKdPKiPiPKfPf --------------------------
	.section	.nv.constant0._Z12count_spikesPKdPKiPiPKfPf,"a",@progbits
	.sectionflags	@""
	.align	4
.nv.constant0._Z12count_spikesPKdPKiPiPKfPf:
	.zero		936


//--------------------- .nv.constant0._Z7sum_dWUPKdPKfPf --------------------------
	.section	.nv.constant0._Z7sum_dWUPKdPKfPf,"a",@progbits
	.sectionflags	@""
	.align	4
.nv.constant0._Z7sum_dWUPKdPKfPf:
	.zero		920


//--------------------- .nv.constant0._Z16average_snips_v3PKdPKiS2_PKfS4_Pf --------------------------
	.section	.nv.constant0._Z16average_snips_v3PKdPKiS2_PKfS4_Pf,"a",@progbits
	.sectionflags	@""
	.align	4
.nv.constant0._Z16average_snips_v3PKdPKiS2_PKfS4_Pf:
	.zero		944


//--------------------- .nv.constant0._Z13average_snipsPKdPKiS2_S2_PKfS4_Pf --------------------------
	.section	.nv.constant0._Z13average_snipsPKdPKiS2_S2_PKfS4_Pf,"a",@progbits
	.sectionflags	@""
	.align	4
.nv.constant0._Z13average_snipsPKdPKiS2_S2_PKfS4_Pf:
	.zero		952


//--------------------- .nv.constant0._Z10bestFilterPKdPKbPKiS4_PKfPiPf --------------------------
	.section	.nv.constant0._Z10bestFilterPKdPKbPKiS4_PKfPiPf,"a",@progbits
	.sectionflags	@""
	.align	4
.nv.constant0._Z10bestFilterPKdPKbPKiS4_PKfPiPf:
	.zero		952


//--------------------- .nv.constant0._Z11computeCostPKdPKfS2_S2_PKbPKiS6_Pf --------------------------
	.section	.nv.constant0._Z11computeCostPKdPKfS2_S2_PKbPKiS6_Pf,"a",@progbits
	.sectionflags	@""
	.align	4
.nv.constant0._Z11computeCostPKdPKfS2_S2_PKbPKiS6_Pf:
	.zero		960


//--------------------- SYMBOLS --------------------------

	.type		.nv.reservedSmem.offset0,@object
	.size		.nv.reservedSmem.offset0,0x4
